	.target	sm_90a

	.elftype	@"ET_EXEC"


//--------------------- .note.nv.tkinfo           --------------------------
	.section	.note.nv.tkinfo,"",@"SHT_NOTE"
	.sectionflags	@"SHF_NOTE_NV_TKINFO"
	.tkinfo
        /*0018*/ 	.word	0x00000002
        /*0030*/ 	.string	""
        /*0030*/ 	.string	"ptxas"
        /*0030*/ 	.string	"Cuda compilation tools, release 13.0, V13.0.88"
        /*0030*/ 	.string	"Build cuda_13.0.r13.0/compiler.36424714_0"
        /*0030*/ 	.string	"-v  -suppress-debug-info  -lineinfo  -arch sm_90a "



//--------------------- .note.nv.cuinfo           --------------------------
	.section	.note.nv.cuinfo,"",@"SHT_NOTE"
	.sectionflags	@"SHF_NOTE_NV_CUINFO"
        /*0018*/ 	.short	0x0002
        /*001a*/ 	.short	0x005a
        /*001c*/ 	.short	0x0082
	.zero		2


//--------------------- .nv.info                  --------------------------
	.section	.nv.info,"",@"SHT_CUDA_INFO"
	.align	4


	//----- nvinfo : EIATTR_REGCOUNT
	.align		4
        /*0000*/ 	.byte	0x04, 0x2f
        /*0002*/ 	.short	(.L_1 - .L_0)
	.align		4
.L_0:
        /*0004*/ 	.word	index@(gluon_wgmma)
        /*0008*/ 	.word	0x0000005a


	//----- nvinfo : EIATTR_FRAME_SIZE
	.align		4
.L_1:
        /*000c*/ 	.byte	0x04, 0x11
        /*000e*/ 	.short	(.L_3 - .L_2)
	.align		4
.L_2:
        /*0010*/ 	.word	index@(gluon_wgmma)
        /*0014*/ 	.word	0x00000000


	//----- nvinfo : EIATTR_MIN_STACK_SIZE
	.align		4
.L_3:
        /*0018*/ 	.byte	0x04, 0x12
        /*001a*/ 	.short	(.L_5 - .L_4)
	.align		4
.L_4:
        /*001c*/ 	.word	index@(gluon_wgmma)
        /*0020*/ 	.word	0x00000000
.L_5:


//--------------------- .nv.compat                --------------------------
	.section	.nv.compat,"",@"SHT_CUDA_COMPAT_INFO"
	.align	4
        /*0000*/ 	.byte	0x02, 0x09, 0x01, 0x00, 0x02, 0x02, 0x04, 0x00, 0x02, 0x05, 0x05, 0x00, 0x03, 0x07, 0x01, 0x01
        /*0010*/ 	.byte	0x02, 0x03, 0x03, 0x00, 0x02, 0x06, 0x01, 0x00, 0x04, 0x0b, 0x08, 0x00, 0x00, 0x00, 0x00, 0x00
        /*0020*/ 	.byte	0x00, 0x00, 0x00, 0x00


//--------------------- .nv.info.gluon_wgmma      --------------------------
	.section	.nv.info.gluon_wgmma,"",@"SHT_CUDA_INFO"
	.sectionflags	@""
	.align	4


	//----- nvinfo : EIATTR_CUDA_API_VERSION
	.align		4
        /*0000*/ 	.byte	0x04, 0x37
        /*0002*/ 	.short	(.L_7 - .L_6)
.L_6:
        /*0004*/ 	.word	0x00000082


	//----- nvinfo : EIATTR_KPARAM_INFO
	.align		4
.L_7:
        /*0008*/ 	.byte	0x04, 0x17
        /*000a*/ 	.short	(.L_9 - .L_8)
.L_8:
        /*000c*/ 	.word	0x00000000
        /*0010*/ 	.short	0x000a
        /*0012*/ 	.short	0x0048
        /*0014*/ 	.byte	0x00, 0xf4, 0x21, 0x00


	//----- nvinfo : EIATTR_KPARAM_INFO
	.align		4
.L_9:
        /*0018*/ 	.byte	0x04, 0x17
        /*001a*/ 	.short	(.L_11 - .L_10)
.L_10:
        /*001c*/ 	.word	0x00000000
        /*0020*/ 	.short	0x0009
        /*0022*/ 	.short	0x0040
        /*0024*/ 	.byte	0x00, 0xf4, 0x21, 0x00


	//----- nvinfo : EIATTR_KPARAM_INFO
	.align		4
.L_11:
        /*0028*/ 	.byte	0x04, 0x17
        /*002a*/ 	.short	(.L_13 - .L_12)
.L_12:
        /*002c*/ 	.word	0x00000000
        /*0030*/ 	.short	0x0008
        /*0032*/ 	.short	0x0038
        /*0034*/ 	.byte	0x00, 0xf0, 0x21, 0x00


	//----- nvinfo : EIATTR_KPARAM_INFO
	.align		4
.L_13:
        /*0038*/ 	.byte	0x04, 0x17
        /*003a*/ 	.short	(.L_15 - .L_14)
.L_14:
        /*003c*/ 	.word	0x00000000
        /*0040*/ 	.short	0x0007
        /*0042*/ 	.short	0x0030
        /*0044*/ 	.byte	0x00, 0xf0, 0x21, 0x00


	//----- nvinfo : EIATTR_KPARAM_INFO
	.align		4
.L_15:
        /*0048*/ 	.byte	0x04, 0x17
        /*004a*/ 	.short	(.L_17 - .L_16)
.L_16:
        /*004c*/ 	.word	0x00000000
        /*0050*/ 	.short	0x0006
        /*0052*/ 	.short	0x0028
        /*0054*/ 	.byte	0x00, 0xf0, 0x21, 0x00


	//----- nvinfo : EIATTR_KPARAM_INFO
	.align		4
.L_17:
        /*0058*/ 	.byte	0x04, 0x17
        /*005a*/ 	.short	(.L_19 - .L_18)
.L_18:
        /*005c*/ 	.word	0x00000000
        /*0060*/ 	.short	0x0005
        /*0062*/ 	.short	0x0020
        /*0064*/ 	.byte	0x00, 0xf0, 0x11, 0x00


	//----- nvinfo : EIATTR_KPARAM_INFO
	.align		4
.L_19:
        /*0068*/ 	.byte	0x04, 0x17
        /*006a*/ 	.short	(.L_21 - .L_20)
.L_20:
        /*006c*/ 	.word	0x00000000
        /*0070*/ 	.short	0x0004
        /*0072*/ 	.short	0x001c
        /*0074*/ 	.byte	0x00, 0xf0, 0x11, 0x00


	//----- nvinfo : EIATTR_KPARAM_INFO
	.align		4
.L_21:
        /*0078*/ 	.byte	0x04, 0x17
        /*007a*/ 	.short	(.L_23 - .L_22)
.L_22:
        /*007c*/ 	.word	0x00000000
        /*0080*/ 	.short	0x0003
        /*0082*/ 	.short	0x0018
        /*0084*/ 	.byte	0x00, 0xf0, 0x11, 0x00


	//----- nvinfo : EIATTR_KPARAM_INFO
	.align		4
.L_23:
        /*0088*/ 	.byte	0x04, 0x17
        /*008a*/ 	.short	(.L_25 - .L_24)
.L_24:
        /*008c*/ 	.word	0x00000000
        /*0090*/ 	.short	0x0002
        /*0092*/ 	.short	0x0010
        /*0094*/ 	.byte	0x00, 0xf4, 0x21, 0x00


	//----- nvinfo : EIATTR_KPARAM_INFO
	.align		4
.L_25:
        /*0098*/ 	.byte	0x04, 0x17
        /*009a*/ 	.short	(.L_27 - .L_26)
.L_26:
        /*009c*/ 	.word	0x00000000
        /*00a0*/ 	.short	0x0001
        /*00a2*/ 	.short	0x0008
        /*00a4*/ 	.byte	0x00, 0xf4, 0x21, 0x00


	//----- nvinfo : EIATTR_KPARAM_INFO
	.align		4
.L_27:
        /*00a8*/ 	.byte	0x04, 0x17
        /*00aa*/ 	.short	(.L_29 - .L_28)
.L_28:
        /*00ac*/ 	.word	0x00000000
        /*00b0*/ 	.short	0x0000
        /*00b2*/ 	.short	0x0000
        /*00b4*/ 	.byte	0x00, 0xf4, 0x21, 0x00


	//----- nvinfo : EIATTR_SPARSE_MMA_MASK
	.align		4
.L_29:
        /*00b8*/ 	.byte	0x03, 0x50
        /*00ba*/ 	.short	0x0000


	//----- nvinfo : EIATTR_MAXREG_COUNT
	.align		4
        /*00bc*/ 	.byte	0x03, 0x1b
        /*00be*/ 	.short	0x00ff


	//----- nvinfo : EIATTR_NUM_BARRIERS
	.align		4
        /*00c0*/ 	.byte	0x02, 0x4c
        /*00c2*/ 	.byte	0x01
	.zero		1


	//----- nvinfo : EIATTR_MERCURY_ISA_VERSION
	.align		4
        /*00c4*/ 	.byte	0x03, 0x5f
        /*00c6*/ 	.short	0x0101


	//----- nvinfo : EIATTR_INT_WARP_WIDE_INSTR_OFFSETS
	.align		4
        /*00c8*/ 	.byte	0x04, 0x31
        /*00ca*/ 	.short	(.L_31 - .L_30)


	//   ....[0]....
.L_30:
        /*00cc*/ 	.word	0x00001300


	//   ....[1]....
        /*00d0*/ 	.word	0x00001320


	//   ....[2]....
        /*00d4*/ 	.word	0x000013d0


	//   ....[3]....
        /*00d8*/ 	.word	0x000018c0


	//   ....[4]....
        /*00dc*/ 	.word	0x000018d0


	//   ....[5]....
        /*00e0*/ 	.word	0x00001900


	//   ....[6]....
        /*00e4*/ 	.word	0x00001970


	//   ....[7]....
        /*00e8*/ 	.word	0x00002050


	//   ....[8]....
        /*00ec*/ 	.word	0x00002060


	//----- nvinfo : EIATTR_COOP_GROUP_MASK_REGIDS
	.align		4
.L_31:
        /*00f0*/ 	.byte	0x04, 0x29
        /*00f2*/ 	.short	(.L_33 - .L_32)


	//   ....[0]....
.L_32:
        /*00f4*/ 	.word	0xffffffff


	//   ....[1]....
        /*00f8*/ 	.word	0xffffffff


	//   ....[2]....
        /*00fc*/ 	.word	0xffffffff


	//----- nvinfo : EIATTR_COOP_GROUP_INSTR_OFFSETS
	.align		4
.L_33:
        /*0100*/ 	.byte	0x04, 0x28
        /*0102*/ 	.short	(.L_35 - .L_34)


	//   ....[0]....
.L_34:
        /*0104*/ 	.word	0x00000150


	//   ....[1]....
        /*0108*/ 	.word	0x00000720


	//   ....[2]....
        /*010c*/ 	.word	0x00000cd0


	//----- nvinfo : EIATTR_MBARRIER_INSTR_OFFSETS
	.align		4
.L_35:
        /*0110*/ 	.byte	0x04, 0x39
        /*0112*/ 	.short	(.L_37 - .L_36)


	//   ....[0]....
.L_36:
        /*0114*/ 	.word	0x00001470
        /*0118*/ 	.word	0x000000ff
        /*011c*/ 	.word	0x0000a000
        /*0120*/ 	.short	0x0100
        /*0122*/ 	.byte	0x05
	.zero		1


	//   ....[1]....
        /*0124*/ 	.word	0x000015b0
        /*0128*/ 	.word	0x000000ff
        /*012c*/ 	.word	0x0000a008
        /*0130*/ 	.short	0x0100
        /*0132*/ 	.byte	0x05
	.zero		1


	//   ....[2]....
        /*0134*/ 	.word	0x00001a00
        /*0138*/ 	.word	0x000000ff
        /*013c*/ 	.word	0x0000a000
        /*0140*/ 	.short	0x010a
        /*0142*/ 	.byte	0x0f
	.zero		1


	//   ....[3]....
        /*0144*/ 	.word	0x00001d60
        /*0148*/ 	.word	0x000000ff
        /*014c*/ 	.word	0x0000a000
        /*0150*/ 	.short	0x0108
        /*0152*/ 	.byte	0x05
	.zero		1


	//   ....[4]....
        /*0154*/ 	.word	0x00001e80
        /*0158*/ 	.word	0x000000ff
        /*015c*/ 	.word	0x0000a008
        /*0160*/ 	.short	0x0108
        /*0162*/ 	.byte	0x05
	.zero		1


	//   ....[5]....
        /*0164*/ 	.word	0x000020f0
        /*0168*/ 	.word	0x000000ff
        /*016c*/ 	.word	0x0000a000
        /*0170*/ 	.short	0x010a
        /*0172*/ 	.byte	0x0f
	.zero		1


	//----- nvinfo : EIATTR_NUM_MBARRIERS
	.align		4
.L_37:
        /*0174*/ 	.byte	0x03, 0x38
        /*0176*/ 	.short	0x0002


	//----- nvinfo : EIATTR_EXIT_INSTR_OFFSETS
	.align		4
        /*0178*/ 	.byte	0x04, 0x1c
        /*017a*/ 	.short	(.L_39 - .L_38)


	//   ....[0]....
.L_38:
        /*017c*/ 	.word	0x000020e0


	//----- nvinfo : EIATTR_REQNTID
	.align		4
.L_39:
        /*0180*/ 	.byte	0x04, 0x10
        /*0182*/ 	.short	(.L_41 - .L_40)
.L_40:
        /*0184*/ 	.word	0x00000100
        /*0188*/ 	.word	0x00000001
        /*018c*/ 	.word	0x00000001


	//----- nvinfo : EIATTR_CRS_STACK_SIZE
	.align		4
.L_41:
        /*0190*/ 	.byte	0x04, 0x1e
        /*0192*/ 	.short	(.L_43 - .L_42)
.L_42:
        /*0194*/ 	.word	0x00000000


	//----- nvinfo : EIATTR_CBANK_PARAM_SIZE
	.align		4
.L_43:
        /*0198*/ 	.byte	0x03, 0x19
        /*019a*/ 	.short	0x0050


	//----- nvinfo : EIATTR_PARAM_CBANK
	.align		4
        /*019c*/ 	.byte	0x04, 0x0a
        /*019e*/ 	.short	(.L_45 - .L_44)
	.align		4
.L_44:
        /*01a0*/ 	.word	index@(.nv.constant0.gluon_wgmma)
        /*01a4*/ 	.short	0x0210
        /*01a6*/ 	.short	0x0050


	//----- nvinfo : EIATTR_SW_WAR
	.align		4
.L_45:
        /*01a8*/ 	.byte	0x04, 0x36
        /*01aa*/ 	.short	(.L_47 - .L_46)
.L_46:
        /*01ac*/ 	.word	0x00000008
.L_47:


//--------------------- .nv.callgraph             --------------------------
	.section	.nv.callgraph,"",@"SHT_CUDA_CALLGRAPH"
	.align	4
	.sectionentsize	8
	.align		4
        /*0000*/ 	.word	0x00000000
	.align		4
        /*0004*/ 	.word	0xffffffff
	.align		4
        /*0008*/ 	.word	0x00000000
	.align		4
        /*000c*/ 	.word	0xfffffffe
	.align		4
        /*0010*/ 	.word	0x00000000
	.align		4
        /*0014*/ 	.word	0xfffffffd
	.align		4
        /*0018*/ 	.word	0x00000000
	.align		4
        /*001c*/ 	.word	0xfffffffc


//--------------------- .text.gluon_wgmma         --------------------------
	.section	.text.gluon_wgmma,"ax",@progbits
	.align	128
        .global         gluon_wgmma
        .type           gluon_wgmma,@function
        .size           gluon_wgmma,(.L_x_52 - gluon_wgmma)
        .other          gluon_wgmma,@"STO_CUDA_ENTRY STV_DEFAULT"
gluon_wgmma:
.text.gluon_wgmma:
[----:B------:R-:W-:Y:S01]  /*0000*/  LDC R1, c[0x0][0x28] ;  /* 0x00000a00ff017b82 */ /* 0x000fe20000000800 */
[----:B------:R-:W1:Y:S07]  /*0010*/  S2R R0, SR_TID.X ;  /* 0x0000000000007919 */ /* 0x000e6e0000002100 */
[----:B------:R-:W2:Y:S01]  /*0020*/  S2UR UR4, SR_CgaCtaId ;  /* 0x00000000000479c3 */ /* 0x000ea20000008800 */
[----:B------:R-:W-:Y:S01]  /*0030*/  UMOV UR5, 0x400 ;  /* 0x0000040000057882 */ /* 0x000fe20000000000 */
[----:B------:R-:W-:Y:S01]  /*0040*/  ULDC UR7, c[0x0][0xc] ;  /* 0x0000030000077ab9 */ /* 0x000fe20000000800 */
[----:B------:R-:W-:Y:S01]  /*0050*/  ULDC.64 UR20, c[0x0][0x250] ;  /* 0x0000940000147ab9 */ /* 0x000fe20000000a00 */
[----:B------:R-:W-:Y:S04]  /*0060*/  BSSY B0, `(.L_x_0) ;  /* 0x000001e000007945 */ /* 0x000fe80003800000 */
[----:B------:R-:W3:Y:S08]  /*0070*/  LDC R4, c[0x0][0x228] ;  /* 0x00008a00ff047b82 */ /* 0x000ef00000000800 */
[----:B------:R-:W4:Y:S08]  /*0080*/  LDC R15, c[0x0][0x230] ;  /* 0x00008c00ff0f7b82 */ /* 0x000f300000000800 */
[----:B------:R-:W-:Y:S01]  /*0090*/  S2UR UR28, SR_CTAID.Y ;  /* 0x00000000001c79c3 */ /* 0x000fe20000002600 */
[----:B--2---:R-:W-:-:S03]  /*00a0*/  ULEA UR5, UR4, UR5, 0x18 ;  /* 0x0000000504057291 */ /* 0x004fc6000f8ec03f */
[----:B------:R-:W-:Y:S01]  /*00b0*/  ULDC UR4, c[0x0][0x10] ;  /* 0x0000040000047ab9 */ /* 0x000fe20000000800 */
[----:B-1----:R-:W-:-:S03]  /*00c0*/  LOP3.LUT R6, R0, 0xff, RZ, 0xc0, !PT ;  /* 0x000000ff00067812 */ /* 0x002fc600078ec0ff */
[----:B------:R-:W1:Y:S01]  /*00d0*/  S2UR UR6, SR_CTAID.Z ;  /* 0x00000000000679c3 */ /* 0x000e620000002700 */
[----:B---3--:R-:W-:Y:S01]  /*00e0*/  VIADD R4, R4, 0xffffffff ;  /* 0xffffffff04047836 */ /* 0x008fe20000000000 */
[C---:B------:R-:W-:Y:S02]  /*00f0*/  ISETP.GE.U32.AND P0, PT, R6.reuse, 0x20, PT ;  /* 0x000000200600780c */ /* 0x040fe40003f06070 */
[C---:B------:R-:W-:Y:S02]  /*0100*/  ISETP.NE.U32.AND P2, PT, R6.reuse, RZ, PT ;  /* 0x000000ff0600720c */ /* 0x040fe40003f45070 */
[----:B------:R-:W-:Y:S02]  /*0110*/  LEA R14, R6, UR5, 0x2 ;  /* 0x00000005060e7c11 */ /* 0x000fe4000f8e10ff */
[----:B------:R-:W2:Y:S01]  /*0120*/  S2UR UR29, SR_CTAID.X ;  /* 0x00000000001d79c3 */ /* 0x000ea20000002500 */
[----:B----4-:R-:W-:-:S06]  /*0130*/  VIADD R12, R15, 0xffffffff ;  /* 0xffffffff0f0c7836 */ /* 0x010fcc0000000000 */
[----:B------:R3:W-:Y:S01]  /*0140*/  @!P0 STS [R14], RZ ;  /* 0x000000ff0e008388 */ /* 0x0007e20000000800 */
[----:B------:R-:W-:-:S03]  /*0150*/  NOP ;  /* 0x0000000000007918 */ /* 0x000fc60000000000 */
[----:B------:R3:W-:Y:S01]  /*0160*/  @!P2 STS [UR5+0x24], R4 ;  /* 0x00002404ff00a988 */ /* 0x0007e20008000805 */
[----:B-1----:R-:W-:-:S03]  /*0170*/  UIMAD UR4, UR6, UR4, UR28 ;  /* 0x00000004060472a4 */ /* 0x002fc6000f8e021c */
[----:B------:R3:W-:Y:S01]  /*0180*/  @!P2 STS [UR5+0x20], R12 ;  /* 0x0000200cff00a988 */ /* 0x0007e20008000805 */
[----:B--2---:R-:W-:-:S04]  /*0190*/  UIMAD UR4, UR4, UR7, UR29 ;  /* 0x00000007040472a4 */ /* 0x004fc8000f8e021d */
[----:B------:R-:W-:-:S04]  /*01a0*/  UIMAD UR4, UR4, 0x180, URZ ;  /* 0x00000180040478a4 */ /* 0x000fc8000f8e023f */
[----:B------:R-:W-:-:S04]  /*01b0*/  UIADD3 UR16, UP0, UR4, UR20, URZ ;  /* 0x0000001404107290 */ /* 0x000fc8000ff1e03f */
[----:B------:R-:W-:Y:S01]  /*01c0*/  ULEA.HI.X.SX32 UR17, UR4, UR21, 0x1, UP0 ;  /* 0x0000001504117291 */ /* 0x000fe200080f0e3f */
[----:B---3--:R-:W-:Y:S11]  /*01d0*/  @P2 BRA `(.L_x_1) ;  /* 0x0000000000182947 */ /* 0x008ff60003800000 */
[----:B------:R-:W1:Y:S01]  /*01e0*/  LDS R2, [UR5+0x8] ;  /* 0x00000805ff027984 */ /* 0x000e620008000800 */
[----:B------:R-:W2:Y:S01]  /*01f0*/  LDC.64 R8, c[0x0][0x210] ;  /* 0x00008400ff087b82 */ /* 0x000ea20000000a00 */
[----:B------:R-:W-:Y:S02]  /*0200*/  IMAD.MOV.U32 R3, RZ, RZ, 0x70 ;  /* 0x00000070ff037424 */ /* 0x000fe400078e00ff */
[----:B--2---:R2:W-:Y:S03]  /*0210*/  STS.64 [UR5], R8 ;  /* 0x00000008ff007988 */ /* 0x0045e60008000a05 */
[----:B-1----:R-:W-:-:S05]  /*0220*/  LOP3.LUT R2, R2, 0x10, R3, 0xd8, !PT ;  /* 0x0000001002027812 */ /* 0x002fca00078ed803 */
[----:B------:R2:W-:Y:S02]  /*0230*/  STS [UR5+0x8], R2 ;  /* 0x00000802ff007988 */ /* 0x0005e40008000805 */
.L_x_1:
[----:B------:R-:W-:Y:S05]  /*0240*/  BSYNC B0 ;  /* 0x0000000000007941 */ /* 0x000fea0003800000 */
.L_x_0:
[----:B------:R-:W-:Y:S04]  /*0250*/  BSSY B0, `(.L_x_2) ;  /* 0x000000a000007945 */ /* 0x000fe80003800000 */
[----:B------:R-:W-:Y:S05]  /*0260*/  @P2 BRA `(.L_x_3) ;  /* 0x0000000000202947 */ /* 0x000fea0003800000 */
[----:B--2---:R-:W1:Y:S01]  /*0270*/  LDS R2, [UR5+0x34] ;  /* 0x00003405ff027984 */ /* 0x004e620008000800 */
[----:B------:R-:W-:Y:S02]  /*0280*/  IMAD.MOV.U32 R3, RZ, RZ, 0x1f000000 ;  /* 0x1f000000ff037424 */ /* 0x000fe400078e00ff */
[----:B------:R-:W-:Y:S01]  /*0290*/  @!P2 IMAD.MOV.U32 R5, RZ, RZ, 0x3f ;  /* 0x0000003fff05a424 */ /* 0x000fe200078e00ff */
[----:B------:R-:W2:Y:S02]  /*02a0*/  @!P2 LDS R8, [UR5+0x38] ;  /* 0x00003805ff08a984 */ /* 0x000ea40008000800 */
[----:B-1----:R-:W-:Y:S02]  /*02b0*/  LOP3.LUT R2, R2, 0xff000000, R3, 0xb8, !PT ;  /* 0xff00000002027812 */ /* 0x002fe400078eb803 */
[----:B--2---:R-:W-:-:S03]  /*02c0*/  @!P2 LOP3.LUT R3, R8, 0xff, R5, 0xb8, !PT ;  /* 0x000000ff0803a812 */ /* 0x004fc600078eb805 */
[----:B------:R1:W-:Y:S04]  /*02d0*/  STS [UR5+0x34], R2 ;  /* 0x00003402ff007988 */ /* 0x0003e80008000805 */
[----:B------:R1:W-:Y:S02]  /*02e0*/  @!P2 STS [UR5+0x38], R3 ;  /* 0x00003803ff00a988 */ /* 0x0003e40008000805 */
.L_x_3:
[----:B------:R-:W-:Y:S05]  /*02f0*/  BSYNC B0 ;  /* 0x0000000000007941 */ /* 0x000fea0003800000 */
.L_x_2:
[----:B------:R-:W-:Y:S04]  /*0300*/  BSSY B0, `(.L_x_4) ;  /* 0x000000e000007945 */ /* 0x000fe80003800000 */
[----:B------:R-:W-:Y:S05]  /*0310*/  @P2 BRA `(.L_x_5) ;  /* 0x0000000000302947 */ /* 0x000fea0003800000 */
[----:B-1----:R-:W1:Y:S01]  /*0320*/  LDS R3, [UR5+0x34] ;  /* 0x00003405ff037984 */ /* 0x002e620008000800 */
[----:B------:R-:W3:Y:S03]  /*0330*/  LDC.64 R10, c[0x0][0x238] ;  /* 0x00008e00ff0a7b82 */ /* 0x000ee60000000a00 */
[----:B--2---:R-:W2:Y:S01]  /*0340*/  LDS R2, [UR5+0x1c] ;  /* 0x00001c05ff027984 */ /* 0x004ea20008000800 */
[C---:B---3--:R-:W-:Y:S01]  /*0350*/  SHF.L.U64.HI R8, R10.reuse, 0x1, R11 ;  /* 0x000000010a087819 */ /* 0x048fe2000001020b */
[----:B------:R-:W-:-:S03]  /*0360*/  IMAD.SHL.U32 R5, R10, 0x2, RZ ;  /* 0x000000020a057824 */ /* 0x000fc600078e00ff */
[--C-:B------:R-:W-:Y:S02]  /*0370*/  SHF.R.U32.HI R7, RZ, 0x4, R8.reuse ;  /* 0x00000004ff077819 */ /* 0x100fe40000011608 */
[----:B------:R-:W-:-:S05]  /*0380*/  SHF.R.U64 R5, R5, 0x4, R8 ;  /* 0x0000000405057819 */ /* 0x000fca0000001208 */
[----:B------:R3:W-:Y:S01]  /*0390*/  STS [UR5+0xc], R5 ;  /* 0x00000c05ff007988 */ /* 0x0007e20008000805 */
[----:B-1----:R-:W-:Y:S02]  /*03a0*/  LOP3.LUT R3, R3, 0x7, RZ, 0xb8, !PT ;  /* 0x0000000703037812 */ /* 0x002fe400078eb8ff */
[----:B--2---:R-:W-:-:S03]  /*03b0*/  LOP3.LUT R2, R2, 0xf, R7, 0xb8, !PT ;  /* 0x0000000f02027812 */ /* 0x004fc600078eb807 */
[----:B------:R3:W-:Y:S04]  /*03c0*/  STS [UR5+0x34], R3 ;  /* 0x00003403ff007988 */ /* 0x0007e80008000805 */
[----:B------:R3:W-:Y:S02]  /*03d0*/  STS [UR5+0x1c], R2 ;  /* 0x00001c02ff007988 */ /* 0x0007e40008000805 */
.L_x_5:
[----:B------:R-:W-:Y:S05]  /*03e0*/  BSYNC B0 ;  /* 0x0000000000007941 */ /* 0x000fea0003800000 */
.L_x_4:
[----:B------:R-:W-:Y:S04]  /*03f0*/  BSSY B1, `(.L_x_6) ;  /* 0x000001b000017945 */ /* 0x000fe80003800000 */
[----:B------:R-:W-:Y:S01]  /*0400*/  BSSY B0, `(.L_x_7) ;  /* 0x0000016000007945 */ /* 0x000fe20003800000 */
[----:B------:R-:W-:-:S03]  /*0410*/  IMAD.MOV.U32 R10, RZ, RZ, RZ ;  /* 0x000000ffff0a7224 */ /* 0x000fc600078e00ff */
[----:B------:R-:W-:Y:S05]  /*0420*/  @P2 BRA `(.L_x_8) ;  /* 0x0000000000202947 */ /* 0x000fea0003800000 */
[----:B-123--:R-:W1:Y:S02]  /*0430*/  LDS R2, [UR5+0x34] ;  /* 0x00003405ff027984 */ /* 0x00ee640008000800 */
[----:B-1----:R-:W-:-:S05]  /*0440*/  LOP3.LUT R2, R2, 0x38, RZ, 0xb8, !PT ;  /* 0x0000003802027812 */ /* 0x002fca00078eb8ff */
[----:B------:R1:W-:Y:S01]  /*0450*/  STS [UR5+0x34], R2 ;  /* 0x00003402ff007988 */ /* 0x0003e20008000805 */
[----:B------:R-:W-:Y:S05]  /*0460*/  @P2 BRA `(.L_x_9) ;  /* 0x0000000000202947 */ /* 0x000fea0003800000 */
[----:B-1----:R-:W1:Y:S01]  /*0470*/  LDS R2, [UR5+0x8] ;  /* 0x00000805ff027984 */ /* 0x002e620008000800 */
[----:B------:R-:W-:-:S05]  /*0480*/  IMAD.MOV.U32 R3, RZ, RZ, 0x780 ;  /* 0x00000780ff037424 */ /* 0x000fca00078e00ff */
[----:B-1----:R-:W-:-:S05]  /*0490*/  LOP3.LUT R2, R2, 0x300, R3, 0xd8, !PT ;  /* 0x0000030002027812 */ /* 0x002fca00078ed803 */
[----:B------:R4:W-:Y:S02]  /*04a0*/  STS [UR5+0x8], R2 ;  /* 0x00000802ff007988 */ /* 0x0009e40008000805 */
.L_x_8:
[----:B------:R-:W-:Y:S05]  /*04b0*/  @P2 BRA `(.L_x_10) ;  /* 0x0000000000282947 */ /* 0x000fea0003800000 */
[----:B-1234-:R-:W1:Y:S02]  /*04c0*/  LDS R2, [UR5+0x8] ;  /* 0x00000805ff027984 */ /* 0x01ee640008000800 */
[----:B-1----:R-:W-:-:S05]  /*04d0*/  LOP3.LUT R2, R2, 0x1800, RZ, 0xb8, !PT ;  /* 0x0000180002027812 */ /* 0x002fca00078eb8ff */
[----:B------:R2:W-:Y:S02]  /*04e0*/  STS [UR5+0x8], R2 ;  /* 0x00000802ff007988 */ /* 0x0005e40008000805 */
.L_x_9:
[----:B------:R-:W-:Y:S05]  /*04f0*/  @P2 BREAK B0 ;  /* 0x0000000000002942 */ /* 0x000fea0003800000 */
[----:B------:R-:W-:Y:S05]  /*0500*/  @P2 BRA `(.L_x_11) ;  /* 0x0000000000242947 */ /* 0x000fea0003800000 */
[----:B------:R-:W3:Y:S01]  /*0510*/  LDS R3, [UR5+0x8] ;  /* 0x00000805ff037984 */ /* 0x000ee20008000800 */
[----:B-12---:R-:W-:-:S05]  /*0520*/  IMAD.MOV.U32 R2, RZ, RZ, 0x6000 ;  /* 0x00006000ff027424 */ /* 0x006fca00078e00ff */
[----:B---3--:R-:W-:-:S04]  /*0530*/  LOP3.LUT R2, R3, 0x4000, R2, 0xd8, !PT ;  /* 0x0000400003027812 */ /* 0x008fc800078ed802 */
[----:B------:R-:W-:-:S05]  /*0540*/  LOP3.LUT R2, R2, 0x400000, RZ, 0xb8, !PT ;  /* 0x0040000002027812 */ /* 0x000fca00078eb8ff */
[----:B------:R5:W-:Y:S02]  /*0550*/  STS [UR5+0x8], R2 ;  /* 0x00000802ff007988 */ /* 0x000be40008000805 */
.L_x_10:
[----:B------:R-:W-:Y:S05]  /*0560*/  BSYNC B0 ;  /* 0x0000000000007941 */ /* 0x000fea0003800000 */
.L_x_7:
[----:B-12345:R-:W1:Y:S02]  /*0570*/  @!P2 LDS R2, [UR5+0x8] ;  /* 0x00000805ff02a984 */ /* 0x03ee640008000800 */
[----:B-1----:R-:W-:-:S05]  /*0580*/  @!P2 LOP3.LUT R2, R2, 0x8000, RZ, 0xb8, !PT ;  /* 0x000080000202a812 */ /* 0x002fca00078eb8ff */
[----:B------:R3:W-:Y:S02]  /*0590*/  @!P2 STS [UR5+0x8], R2 ;  /* 0x00000802ff00a988 */ /* 0x0007e40008000805 */
.L_x_11:
[----:B------:R-:W-:Y:S05]  /*05a0*/  BSYNC B1 ;  /* 0x0000000000017941 */ /* 0x000fea0003800000 */
.L_x_6:
[----:B------:R-:W-:Y:S05]  /*05b0*/  WARPSYNC.ALL ;  /* 0x0000000000007948 */ /* 0x000fea0003800000 */
[----:B------:R-:W4:Y:S02]  /*05c0*/  LDC R5, c[0x0][0x22c] ;  /* 0x00008b00ff057b82 */ /* 0x000f240000000800 */
[----:B----4-:R-:W-:Y:S01]  /*05d0*/  VIADD R5, R5, 0xffffffff ;  /* 0xffffffff05057836 */ /* 0x010fe20000000000 */
[----:B------:R-:W-:Y:S06]  /*05e0*/  @P0 BRA `(.L_x_12) ;  /* 0x0000000000280947 */ /* 0x000fec0003800000 */
[----:B-123--:R-:W1:Y:S01]  /*05f0*/  S2R R2, SR_LANEID ;  /* 0x0000000000027919 */ /* 0x00ee620000000000 */
[----:B------:R-:W-:Y:S05]  /*0600*/  WARPSYNC.ALL ;  /* 0x0000000000007948 */ /* 0x000fea0003800000 */
[----:B-1----:R-:W-:-:S05]  /*0610*/  IMAD.SHL.U32 R7, R2, 0x4, RZ ;  /* 0x0000000402077824 */ /* 0x002fca00078e00ff */
[----:B------:R-:W1:Y:S01]  /*0620*/  LDS R9, [R7+UR5] ;  /* 0x0000000507097984 */ /* 0x000e620008000800 */
[----:B------:R-:W-:-:S05]  /*0630*/  IADD3 R2, P1, R7, UR16, RZ ;  /* 0x0000001007027c10 */ /* 0x000fca000ff3e0ff */
[----:B------:R-:W-:-:S05]  /*0640*/  IMAD.X R3, RZ, RZ, UR17, P1 ;  /* 0x00000011ff037e24 */ /* 0x000fca00088e06ff */
[----:B-1----:R4:W5:Y:S01]  /*0650*/  ATOMG.E.EXCH.STRONG.GPU PT, RZ, [R2], R9 ;  /* 0x0000000902ff73a8 */ /* 0x00296200041ee100 */
[----:B------:R-:W-:-:S04]  /*0660*/  DEPBAR {5,4,3,2,1,0} ;  /* 0x0000003f0000791a */ /* 0x000fc80000000000 */
[----:B------:R4:W-:Y:S01]  /*0670*/  UTMACCTL.IV [UR16] ;  /* 0x00000000100079b9 */ /* 0x0009e20008000000 */
[----:B------:R-:W-:Y:S01]  /*0680*/  NOP ;  /* 0x0000000000007918 */ /* 0x000fe20000000000 */
.L_x_12:
[----:B------:R-:W-:Y:S05]  /*0690*/  @P0 BRA `(.L_x_13) ;  /* 0x00000000000c0947 */ /* 0x000fea0003800000 */
[----:B------:R0:W-:Y:S01]  /*06a0*/  UTMACMDFLUSH ;  /* 0x00000000000079b7 */ /* 0x0001e20000000000 */
[----:B------:R-:W-:Y:S05]  /*06b0*/  @P0 BRA `(.L_x_13) ;  /* 0x0000000000040947 */ /* 0x000fea0003800000 */
[----:B------:R-:W-:-:S04]  /*06c0*/  DEPBAR.LE SB0, 0x0 ;  /* 0x000080000000791a */ /* 0x000fc80000000000 */
.L_x_13:
[----:B------:R-:W-:Y:S05]  /*06d0*/  WARPSYNC.ALL ;  /* 0x0000000000007948 */ /* 0x000fea0003800000 */
[----:B-----5:R-:W-:Y:S06]  /*06e0*/  BAR.SYNC.DEFER_BLOCKING 0x0 ;  /* 0x0000000000007b1d */ /* 0x020fec0000010000 */
[----:B------:R-:W-:Y:S02]  /*06f0*/  BSSY B1, `(.L_x_14) ;  /* 0x000000b000017945 */ /* 0x000fe40003800000 */
[----:B------:R-:W-:Y:S06]  /*0700*/  BAR.SYNC.DEFER_BLOCKING 0x0 ;  /* 0x0000000000007b1d */ /* 0x000fec0000010000 */
[----:B------:R5:W-:Y:S01]  /*0710*/  @!P0 STS [R14], RZ ;  /* 0x000000ff0e008388 */ /* 0x000be20000000800 */
[----:B------:R-:W-:Y:S01]  /*0720*/  NOP ;  /* 0x0000000000007918 */ /* 0x000fe20000000000 */
[----:B------:R-:W-:Y:S05]  /*0730*/  @P2 BRA `(.L_x_15) ;  /* 0x0000000000182947 */ /* 0x000fea0003800000 */
[----:B-1234-:R-:W1:Y:S01]  /*0740*/  LDS R2, [UR5+0x8] ;  /* 0x00000805ff027984 */ /* 0x01ee620008000800 */
[----:B------:R-:W2:Y:S01]  /*0750*/  LDC.64 R8, c[0x0][0x218] ;  /* 0x00008600ff087b82 */ /* 0x000ea20000000a00 */
[----:B------:R-:W-:Y:S02]  /*0760*/  IMAD.MOV.U32 R3, RZ, RZ, 0x70 ;  /* 0x00000070ff037424 */ /* 0x000fe400078e00ff */
[----:B--2---:R2:W-:Y:S03]  /*0770*/  STS.64 [UR5], R8 ;  /* 0x00000008ff007988 */ /* 0x0045e60008000a05 */
[----:B-1----:R-:W-:-:S05]  /*0780*/  LOP3.LUT R2, R2, 0x10, R3, 0xd8, !PT ;  /* 0x0000001002027812 */ /* 0x002fca00078ed803 */
[----:B------:R2:W-:Y:S02]  /*0790*/  STS [UR5+0x8], R2 ;  /* 0x00000802ff007988 */ /* 0x0005e40008000805 */
.L_x_15:
[----:B----4-:R-:W-:Y:S05]  /*07a0*/  BSYNC B1 ;  /* 0x0000000000017941 */ /* 0x010fea0003800000 */
.L_x_14:
[----:B------:R-:W-:Y:S04]  /*07b0*/  BSSY B1, `(.L_x_16) ;  /* 0x000000a000017945 */ /* 0x000fe80003800000 */
[----:B------:R-:W-:Y:S05]  /*07c0*/  @P2 BRA `(.L_x_17) ;  /* 0x0000000000202947 */ /* 0x000fea0003800000 */
[----:B-123--:R-:W1:Y:S01]  /*07d0*/  LDS R2, [UR5+0x34] ;  /* 0x00003405ff027984 */ /* 0x00ee620008000800 */
[----:B------:R-:W-:Y:S02]  /*07e0*/  IMAD.MOV.U32 R3, RZ, RZ, 0x3f000000 ;  /* 0x3f000000ff037424 */ /* 0x000fe400078e00ff */
[----:B------:R-:W-:Y:S01]  /*07f0*/  @!P2 IMAD.MOV.U32 R7, RZ, RZ, 0x1f ;  /* 0x0000001fff07a424 */ /* 0x000fe200078e00ff */
[----:B------:R-:W2:Y:S02]  /*0800*/  @!P2 LDS R8, [UR5+0x38] ;  /* 0x00003805ff08a984 */ /* 0x000ea40008000800 */
[----:B-1----:R-:W-:Y:S02]  /*0810*/  LOP3.LUT R2, R2, 0xff000000, R3, 0xb8, !PT ;  /* 0xff00000002027812 */ /* 0x002fe400078eb803 */
[----:B--2---:R-:W-:-:S03]  /*0820*/  @!P2 LOP3.LUT R3, R8, 0xff, R7, 0xb8, !PT ;  /* 0x000000ff0803a812 */ /* 0x004fc600078eb807 */
[----:B------:R4:W-:Y:S04]  /*0830*/  STS [UR5+0x34], R2 ;  /* 0x00003402ff007988 */ /* 0x0009e80008000805 */
[----:B------:R4:W-:Y:S02]  /*0840*/  @!P2 STS [UR5+0x38], R3 ;  /* 0x00003803ff00a988 */ /* 0x0009e40008000805 */
.L_x_17:
[----:B------:R-:W-:Y:S05]  /*0850*/  BSYNC B1 ;  /* 0x0000000000017941 */ /* 0x000fea0003800000 */
.L_x_16:
[----:B------:R-:W-:Y:S04]  /*0860*/  BSSY B1, `(.L_x_18) ;  /* 0x0000004000017945 */ /* 0x000fe80003800000 */
[----:B------:R-:W-:Y:S05]  /*0870*/  @P2 BRA `(.L_x_19) ;  /* 0x0000000000082947 */ /* 0x000fea0003800000 */
[----:B------:R1:W-:Y:S04]  /*0880*/  STS [UR5+0x24], R12 ;  /* 0x0000240cff007988 */ /* 0x0003e80008000805 */
[----:B------:R1:W-:Y:S02]  /*0890*/  STS [UR5+0x20], R5 ;  /* 0x00002005ff007988 */ /* 0x0003e40008000805 */
.L_x_19:
[----:B------:R-:W-:Y:S05]  /*08a0*/  BSYNC B1 ;  /* 0x0000000000017941 */ /* 0x000fea0003800000 */
.L_x_18:
[----:B------:R-:W-:Y:S04]  /*08b0*/  BSSY B1, `(.L_x_20) ;  /* 0x000000e000017945 */ /* 0x000fe80003800000 */
[----:B------:R-:W-:Y:S05]  /*08c0*/  @P2 BRA `(.L_x_21) ;  /* 0x0000000000302947 */ /* 0x000fea0003800000 */
[----:B----4-:R-:W4:Y:S01]  /*08d0*/  LDS R3, [UR5+0x34] ;  /* 0x00003405ff037984 */ /* 0x010f220008000800 */
[----:B-1----:R-:W1:Y:S03]  /*08e0*/  LDC.64 R12, c[0x0][0x240] ;  /* 0x00009000ff0c7b82 */ /* 0x002e660000000a00 */
[----:B--23--:R-:W2:Y:S01]  /*08f0*/  LDS R2, [UR5+0x1c] ;  /* 0x00001c05ff027984 */ /* 0x00cea20008000800 */
[C---:B-1----:R-:W-:Y:S01]  /*0900*/  SHF.L.U64.HI R8, R12.reuse, 0x1, R13 ;  /* 0x000000010c087819 */ /* 0x042fe2000001020d */
[----:B------:R-:W-:-:S03]  /*0910*/  IMAD.SHL.U32 R7, R12, 0x2, RZ ;  /* 0x000000020c077824 */ /* 0x000fc600078e00ff */
[--C-:B------:R-:W-:Y:S02]  /*0920*/  SHF.R.U32.HI R9, RZ, 0x4, R8.reuse ;  /* 0x00000004ff097819 */ /* 0x100fe40000011608 */
[----:B------:R-:W-:-:S05]  /*0930*/  SHF.R.U64 R7, R7, 0x4, R8 ;  /* 0x0000000407077819 */ /* 0x000fca0000001208 */
[----:B------:R1:W-:Y:S01]  /*0940*/  STS [UR5+0xc], R7 ;  /* 0x00000c07ff007988 */ /* 0x0003e20008000805 */
[----:B----4-:R-:W-:Y:S02]  /*0950*/  LOP3.LUT R3, R3, 0x7, RZ, 0xb8, !PT ;  /* 0x0000000703037812 */ /* 0x010fe400078eb8ff */
[----:B--2---:R-:W-:-:S03]  /*0960*/  LOP3.LUT R2, R2, 0xf, R9, 0xb8, !PT ;  /* 0x0000000f02027812 */ /* 0x004fc600078eb809 */
[----:B------:R1:W-:Y:S04]  /*0970*/  STS [UR5+0x34], R3 ;  /* 0x00003403ff007988 */ /* 0x0003e80008000805 */
[----:B------:R1:W-:Y:S02]  /*0980*/  STS [UR5+0x1c], R2 ;  /* 0x00001c02ff007988 */ /* 0x0003e40008000805 */
.L_x_21:
[----:B------:R-:W-:Y:S05]  /*0990*/  BSYNC B1 ;  /* 0x0000000000017941 */ /* 0x000fea0003800000 */
.L_x_20:
[----:B------:R-:W-:Y:S04]  /*09a0*/  BSSY B2, `(.L_x_22) ;  /* 0x000001a000027945 */ /* 0x000fe80003800000 */
[----:B------:R-:W-:Y:S04]  /*09b0*/  BSSY B1, `(.L_x_23) ;  /* 0x0000015000017945 */ /* 0x000fe80003800000 */
[----:B------:R-:W-:Y:S05]  /*09c0*/  @P2 BRA `(.L_x_24) ;  /* 0x0000000000202947 */ /* 0x000fea0003800000 */
[----:B-1234-:R-:W1:Y:S02]  /*09d0*/  LDS R2, [UR5+0x34] ;  /* 0x00003405ff027984 */ /* 0x01ee640008000800 */
[----:B-1----:R-:W-:-:S05]  /*09e0*/  LOP3.LUT R2, R2, 0x38, RZ, 0xb8, !PT ;  /* 0x0000003802027812 */ /* 0x002fca00078eb8ff */
[----:B------:R1:W-:Y:S01]  /*09f0*/  STS [UR5+0x34], R2 ;  /* 0x00003402ff007988 */ /* 0x0003e20008000805 */
[----:B------:R-:W-:Y:S05]  /*0a00*/  @P2 BRA `(.L_x_25) ;  /* 0x0000000000202947 */ /* 0x000fea0003800000 */
[----:B-1----:R-:W1:Y:S01]  /*0a10*/  LDS R2, [UR5+0x8] ;  /* 0x00000805ff027984 */ /* 0x002e620008000800 */
[----:B------:R-:W-:-:S05]  /*0a20*/  IMAD.MOV.U32 R3, RZ, RZ, 0x780 ;  /* 0x00000780ff037424 */ /* 0x000fca00078e00ff */
[----:B-1----:R-:W-:-:S05]  /*0a30*/  LOP3.LUT R2, R2, 0x300, R3, 0xd8, !PT ;  /* 0x0000030002027812 */ /* 0x002fca00078ed803 */
[----:B------:R1:W-:Y:S02]  /*0a40*/  STS [UR5+0x8], R2 ;  /* 0x00000802ff007988 */ /* 0x0003e40008000805 */
.L_x_24:
[----:B------:R-:W-:Y:S05]  /*0a50*/  @P2 BRA `(.L_x_26) ;  /* 0x0000000000282947 */ /* 0x000fea0003800000 */
[----:B-1234-:R-:W1:Y:S02]  /*0a60*/  LDS R2, [UR5+0x8] ;  /* 0x00000805ff027984 */ /* 0x01ee640008000800 */
[----:B-1----:R-:W-:-:S05]  /*0a70*/  LOP3.LUT R2, R2, 0x1800, RZ, 0xb8, !PT ;  /* 0x0000180002027812 */ /* 0x002fca00078eb8ff */
[----:B------:R2:W-:Y:S02]  /*0a80*/  STS [UR5+0x8], R2 ;  /* 0x00000802ff007988 */ /* 0x0005e40008000805 */
.L_x_25:
[----:B------:R-:W-:Y:S05]  /*0a90*/  @P2 BREAK B1 ;  /* 0x0000000000012942 */ /* 0x000fea0003800000 */
[----:B------:R-:W-:Y:S05]  /*0aa0*/  @P2 BRA `(.L_x_27) ;  /* 0x0000000000242947 */ /* 0x000fea0003800000 */
[----:B-12---:R-:W1:Y:S01]  /*0ab0*/  LDS R2, [UR5+0x8] ;  /* 0x00000805ff027984 */ /* 0x006e620008000800 */
[----:B------:R-:W-:-:S05]  /*0ac0*/  IMAD.MOV.U32 R3, RZ, RZ, 0x6000 ;  /* 0x00006000ff037424 */ /* 0x000fca00078e00ff */
[----:B-1----:R-:W-:-:S04]  /*0ad0*/  LOP3.LUT R2, R2, 0x6000, R3, 0xd8, !PT ;  /* 0x0000600002027812 */ /* 0x002fc800078ed803 */
[----:B------:R-:W-:-:S05]  /*0ae0*/  LOP3.LUT R2, R2, 0x400000, RZ, 0xb8, !PT ;  /* 0x0040000002027812 */ /* 0x000fca00078eb8ff */
[----:B------:R1:W-:Y:S02]  /*0af0*/  STS [UR5+0x8], R2 ;  /* 0x00000802ff007988 */ /* 0x0003e40008000805 */
.L_x_26:
[----:B------:R-:W-:Y:S05]  /*0b00*/  BSYNC B1 ;  /* 0x0000000000017941 */ /* 0x000fea0003800000 */
.L_x_23:
[----:B-1234-:R-:W1:Y:S02]  /*0b10*/  @!P2 LDS R2, [UR5+0x8] ;  /* 0x00000805ff02a984 */ /* 0x01ee640008000800 */
[----:B-1----:R-:W-:-:S05]  /*0b20*/  @!P2 LOP3.LUT R2, R2, 0x8000, RZ, 0xb8, !PT ;  /* 0x000080000202a812 */ /* 0x002fca00078eb8ff */
[----:B------:R3:W-:Y:S02]  /*0b30*/  @!P2 STS [UR5+0x8], R2 ;  /* 0x00000802ff00a988 */ /* 0x0007e40008000805 */
.L_x_27:
[----:B------:R-:W-:Y:S05]  /*0b40*/  BSYNC B2 ;  /* 0x0000000000027941 */ /* 0x000fea0003800000 */
.L_x_22:
[----:B------:R-:W-:Y:S05]  /*0b50*/  WARPSYNC.ALL ;  /* 0x0000000000007948 */ /* 0x000fea0003800000 */
[----:B------:R-:W-:-:S04]  /*0b60*/  UIADD3 UR19, UR4, 0x80, URZ ;  /* 0x0000008004137890 */ /* 0x000fc8000fffe03f */
[----:B------:R-:W-:-:S04]  /*0b70*/  UIADD3 UR18, UP0, UR19, UR20, URZ ;  /* 0x0000001413127290 */ /* 0x000fc8000ff1e03f */
[----:B------:R-:W-:Y:S01]  /*0b80*/  ULEA.HI.X.SX32 UR19, UR19, UR21, 0x1, UP0 ;  /* 0x0000001513137291 */ /* 0x000fe200080f0e3f */
[----:B------:R-:W-:Y:S11]  /*0b90*/  @P0 BRA `(.L_x_28) ;  /* 0x0000000000280947 */ /* 0x000ff60003800000 */
[----:B-123--:R-:W1:Y:S01]  /*0ba0*/  S2R R2, SR_LANEID ;  /* 0x0000000000027919 */ /* 0x00ee620000000000 */
[----:B------:R-:W-:Y:S05]  /*0bb0*/  WARPSYNC.ALL ;  /* 0x0000000000007948 */ /* 0x000fea0003800000 */
[----:B-1----:R-:W-:-:S05]  /*0bc0*/  IMAD.SHL.U32 R8, R2, 0x4, RZ ;  /* 0x0000000402087824 */ /* 0x002fca00078e00ff */
[----:B------:R-:W1:Y:S01]  /*0bd0*/  LDS R7, [R8+UR5] ;  /* 0x0000000508077984 */ /* 0x000e620008000800 */
[----:B------:R-:W-:-:S05]  /*0be0*/  IADD3 R2, P1, R8, UR18, RZ ;  /* 0x0000001208027c10 */ /* 0x000fca000ff3e0ff */
[----:B------:R-:W-:-:S05]  /*0bf0*/  IMAD.X R3, RZ, RZ, UR19, P1 ;  /* 0x00000013ff037e24 */ /* 0x000fca00088e06ff */
[----:B-1----:R4:W2:Y:S01]  /*0c00*/  ATOMG.E.EXCH.STRONG.GPU PT, RZ, [R2], R7 ;  /* 0x0000000702ff73a8 */ /* 0x0028a200041ee100 */
[----:B------:R-:W-:-:S04]  /*0c10*/  DEPBAR {5,4,3,2,1,0} ;  /* 0x0000003f0000791a */ /* 0x000fc80000000000 */
[----:B------:R4:W-:Y:S01]  /*0c20*/  UTMACCTL.IV [UR18] ;  /* 0x00000000120079b9 */ /* 0x0009e20008000000 */
[----:B------:R-:W-:Y:S01]  /*0c30*/  NOP ;  /* 0x0000000000007918 */ /* 0x000fe20000000000 */
.L_x_28:
[----:B------:R-:W-:Y:S05]  /*0c40*/  @P0 BRA `(.L_x_29) ;  /* 0x00000000000c0947 */ /* 0x000fea0003800000 */
[----:B------:R0:W-:Y:S01]  /*0c50*/  UTMACMDFLUSH ;  /* 0x00000000000079b7 */ /* 0x0001e20000000000 */
[----:B------:R-:W-:Y:S05]  /*0c60*/  @P0 BRA `(.L_x_29) ;  /* 0x0000000000040947 */ /* 0x000fea0003800000 */
[----:B------:R-:W-:-:S04]  /*0c70*/  DEPBAR.LE SB0, 0x0 ;  /* 0x000080000000791a */ /* 0x000fc80000000000 */
.L_x_29:
[----:B------:R-:W-:Y:S05]  /*0c80*/  WARPSYNC.ALL ;  /* 0x0000000000007948 */ /* 0x000fea0003800000 */
[----:B--2---:R-:W-:Y:S06]  /*0c90*/  BAR.SYNC.DEFER_BLOCKING 0x0 ;  /* 0x0000000000007b1d */ /* 0x004fec0000010000 */
[----:B------:R-:W-:Y:S02]  /*0ca0*/  BSSY B2, `(.L_x_30) ;  /* 0x000000b000027945 */ /* 0x000fe40003800000 */
[----:B------:R-:W-:Y:S06]  /*0cb0*/  BAR.SYNC.DEFER_BLOCKING 0x0 ;  /* 0x0000000000007b1d */ /* 0x000fec0000010000 */
[----:B------:R2:W-:Y:S01]  /*0cc0*/  @!P0 STS [R14], RZ ;  /* 0x000000ff0e008388 */ /* 0x0005e20000000800 */
[----:B------:R-:W-:Y:S01]  /*0cd0*/  NOP ;  /* 0x0000000000007918 */ /* 0x000fe20000000000 */
[----:B------:R-:W-:Y:S05]  /*0ce0*/  @P2 BRA `(.L_x_31) ;  /* 0x0000000000182947 */ /* 0x000fea0003800000 */
[----:B-1-34-:R-:W1:Y:S01]  /*0cf0*/  LDS R2, [UR5+0x8] ;  /* 0x00000805ff027984 */ /* 0x01ae620008000800 */
[----:B------:R-:W3:Y:S01]  /*0d00*/  LDC.64 R8, c[0x0][0x220] ;  /* 0x00008800ff087b82 */ /* 0x000ee20000000a00 */
[----:B------:R-:W-:Y:S02]  /*0d10*/  IMAD.MOV.U32 R3, RZ, RZ, 0x70 ;  /* 0x00000070ff037424 */ /* 0x000fe400078e00ff */
[----:B---3--:R3:W-:Y:S03]  /*0d20*/  STS.64 [UR5], R8 ;  /* 0x00000008ff007988 */ /* 0x0087e60008000a05 */
[----:B-1----:R-:W-:-:S05]  /*0d30*/  LOP3.LUT R2, R2, 0x10, R3, 0xd8, !PT ;  /* 0x0000001002027812 */ /* 0x002fca00078ed803 */
[----:B------:R3:W-:Y:S02]  /*0d40*/  STS [UR5+0x8], R2 ;  /* 0x00000802ff007988 */ /* 0x0007e40008000805 */
.L_x_31:
[----:B----4-:R-:W-:Y:S05]  /*0d50*/  BSYNC B2 ;  /* 0x0000000000027941 */ /* 0x010fea0003800000 */
.L_x_30:
[----:B------:R-:W-:Y:S04]  /*0d60*/  BSSY B3, `(.L_x_32) ;  /* 0x0000011000037945 */ /* 0x000fe80003800000 */
[----:B------:R-:W-:Y:S04]  /*0d70*/  BSSY B2, `(.L_x_33) ;  /* 0x000000e000027945 */ /* 0x000fe80003800000 */
[----:B------:R-:W-:Y:S05]  /*0d80*/  @P2 BRA `(.L_x_34) ;  /* 0x0000000000242947 */ /* 0x000fea0003800000 */
[----:B-1-3--:R-:W1:Y:S01]  /*0d90*/  LDS R2, [UR5+0x34] ;  /* 0x00003405ff027984 */ /* 0x00ae620008000800 */
[----:B------:R-:W-:-:S05]  /*0da0*/  IMAD.MOV.U32 R3, RZ, RZ, 0x3f000000 ;  /* 0x3f000000ff037424 */ /* 0x000fca00078e00ff */
[----:B-1----:R-:W-:-:S05]  /*0db0*/  LOP3.LUT R2, R2, 0xff000000, R3, 0xb8, !PT ;  /* 0xff00000002027812 */ /* 0x002fca00078eb803 */
[----:B------:R1:W-:Y:S01]  /*0dc0*/  STS [UR5+0x34], R2 ;  /* 0x00003402ff007988 */ /* 0x0003e20008000805 */
[----:B------:R-:W-:Y:S05]  /*0dd0*/  @P2 BRA `(.L_x_35) ;  /* 0x00000000001c2947 */ /* 0x000fea0003800000 */
[----:B-1----:R-:W1:Y:S01]  /*0de0*/  LDS R2, [UR5+0x38] ;  /* 0x00003805ff027984 */ /* 0x002e620008000800 */
[----:B------:R-:W-:-:S05]  /*0df0*/  IMAD.MOV.U32 R3, RZ, RZ, 0x3f ;  /* 0x0000003fff037424 */ /* 0x000fca00078e00ff */
[----:B-1----:R-:W-:-:S05]  /*0e00*/  LOP3.LUT R2, R2, 0xff, R3, 0xb8, !PT ;  /* 0x000000ff02027812 */ /* 0x002fca00078eb803 */
[----:B------:R4:W-:Y:S02]  /*0e10*/  STS [UR5+0x38], R2 ;  /* 0x00003802ff007988 */ /* 0x0009e40008000805 */
.L_x_34:
[----:B------:R-:W-:Y:S05]  /*0e20*/  @P2 BREAK B2 ;  /* 0x0000000000022942 */ /* 0x000fea0003800000 */
[----:B------:R-:W-:Y:S05]  /*0e30*/  @P2 BRA `(.L_x_36) ;  /* 0x00000000000c2947 */ /* 0x000fea0003800000 */
[----:B------:R1:W-:Y:S02]  /*0e40*/  STS [UR5+0x20], R5 ;  /* 0x00002005ff007988 */ /* 0x0003e40008000805 */
.L_x_35:
[----:B------:R-:W-:Y:S05]  /*0e50*/  BSYNC B2 ;  /* 0x0000000000027941 */ /* 0x000fea0003800000 */
.L_x_33:
[----:B------:R1:W-:Y:S02]  /*0e60*/  @!P2 STS [UR5+0x24], R4 ;  /* 0x00002404ff00a988 */ /* 0x0003e40008000805 */
.L_x_36:
[----:B------:R-:W-:Y:S05]  /*0e70*/  BSYNC B3 ;  /* 0x0000000000037941 */ /* 0x000fea0003800000 */
.L_x_32:
[----:B------:R-:W-:Y:S05]  /*0e80*/  WARPSYNC.ALL ;  /* 0x0000000000007948 */ /* 0x000fea0003800000 */
[----:B------:R-:W-:Y:S04]  /*0e90*/  BSSY B3, `(.L_x_37) ;  /* 0x000000e000037945 */ /* 0x000fe80003800000 */
[----:B------:R-:W-:Y:S05]  /*0ea0*/  @P2 BRA `(.L_x_38) ;  /* 0x0000000000302947 */ /* 0x000fea0003800000 */
[----:B------:R-:W5:Y:S01]  /*0eb0*/  LDS R3, [UR5+0x34] ;  /* 0x00003405ff037984 */ /* 0x000f620008000800 */
[----:B-1----:R-:W1:Y:S03]  /*0ec0*/  LDC.64 R4, c[0x0][0x248] ;  /* 0x00009200ff047b82 */ /* 0x002e660000000a00 */
[----:B---34-:R-:W3:Y:S01]  /*0ed0*/  LDS R2, [UR5+0x1c] ;  /* 0x00001c05ff027984 */ /* 0x018ee20008000800 */
[C---:B-1----:R-:W-:Y:S01]  /*0ee0*/  SHF.L.U64.HI R5, R4.reuse, 0x1, R5 ;  /* 0x0000000104057819 */ /* 0x042fe20000010205 */
[----:B------:R-:W-:-:S03]  /*0ef0*/  IMAD.SHL.U32 R4, R4, 0x2, RZ ;  /* 0x0000000204047824 */ /* 0x000fc600078e00ff */
[--C-:B------:R-:W-:Y:S02]  /*0f00*/  SHF.R.U32.HI R7, RZ, 0x4, R5.reuse ;  /* 0x00000004ff077819 */ /* 0x100fe40000011605 */
[----:B------:R-:W-:-:S05]  /*0f10*/  SHF.R.U64 R4, R4, 0x4, R5 ;  /* 0x0000000404047819 */ /* 0x000fca0000001205 */
[----:B------:R1:W-:Y:S01]  /*0f20*/  STS [UR5+0xc], R4 ;  /* 0x00000c04ff007988 */ /* 0x0003e20008000805 */
[----:B-----5:R-:W-:Y:S02]  /*0f30*/  LOP3.LUT R3, R3, 0x7, RZ, 0xb8, !PT ;  /* 0x0000000703037812 */ /* 0x020fe400078eb8ff */
[----:B---3--:R-:W-:-:S03]  /*0f40*/  LOP3.LUT R2, R2, 0xf, R7, 0xb8, !PT ;  /* 0x0000000f02027812 */ /* 0x008fc600078eb807 */
[----:B------:R1:W-:Y:S04]  /*0f50*/  STS [UR5+0x34], R3 ;  /* 0x00003403ff007988 */ /* 0x0003e80008000805 */
[----:B------:R1:W-:Y:S02]  /*0f60*/  STS [UR5+0x1c], R2 ;  /* 0x00001c02ff007988 */ /* 0x0003e40008000805 */
.L_x_38:
[----:B------:R-:W-:Y:S05]  /*0f70*/  BSYNC B3 ;  /* 0x0000000000037941 */ /* 0x000fea0003800000 */
.L_x_37:
[----:B------:R-:W-:Y:S04]  /*0f80*/  BSSY B3, `(.L_x_39) ;  /* 0x000001a000037945 */ /* 0x000fe80003800000 */
[----:B------:R-:W-:Y:S04]  /*0f90*/  BSSY B4, `(.L_x_40) ;  /* 0x0000015000047945 */ /* 0x000fe80003800000 */
[----:B------:R-:W-:Y:S05]  /*0fa0*/  @P2 BRA `(.L_x_41) ;  /* 0x0000000000202947 */ /* 0x000fea0003800000 */
[----:B-1-34-:R-:W1:Y:S02]  /*0fb0*/  LDS R2, [UR5+0x34] ;  /* 0x00003405ff027984 */ /* 0x01ae640008000800 */
[----:B-1----:R-:W-:-:S05]  /*0fc0*/  LOP3.LUT R2, R2, 0x38, RZ, 0xb8, !PT ;  /* 0x0000003802027812 */ /* 0x002fca00078eb8ff */
[----:B------:R1:W-:Y:S01]  /*0fd0*/  STS [UR5+0x34], R2 ;  /* 0x00003402ff007988 */ /* 0x0003e20008000805 */
[----:B------:R-:W-:Y:S05]  /*0fe0*/  @P2 BRA `(.L_x_42) ;  /* 0x0000000000202947 */ /* 0x000fea0003800000 */
[----:B-1----:R-:W1:Y:S01]  /*0ff0*/  LDS R2, [UR5+0x8] ;  /* 0x00000805ff027984 */ /* 0x002e620008000800 */
[----:B------:R-:W-:-:S05]  /*1000*/  IMAD.MOV.U32 R3, RZ, RZ, 0x780 ;  /* 0x00000780ff037424 */ /* 0x000fca00078e00ff */
[----:B-1----:R-:W-:-:S05]  /*1010*/  LOP3.LUT R2, R2, 0x300, R3, 0xd8, !PT ;  /* 0x0000030002027812 */ /* 0x002fca00078ed803 */
[----:B------:R1:W-:Y:S02]  /*1020*/  STS [UR5+0x8], R2 ;  /* 0x00000802ff007988 */ /* 0x0003e40008000805 */
.L_x_41:
[----:B------:R-:W-:Y:S05]  /*1030*/  @P2 BRA `(.L_x_43) ;  /* 0x0000000000282947 */ /* 0x000fea0003800000 */
[----:B-1-34-:R-:W1:Y:S02]  /*1040*/  LDS R2, [UR5+0x8] ;  /* 0x00000805ff027984 */ /* 0x01ae640008000800 */
[----:B-1----:R-:W-:-:S05]  /*1050*/  LOP3.LUT R2, R2, 0x1800, RZ, 0xb8, !PT ;  /* 0x0000180002027812 */ /* 0x002fca00078eb8ff */
[----:B------:R3:W-:Y:S02]  /*1060*/  STS [UR5+0x8], R2 ;  /* 0x00000802ff007988 */ /* 0x0007e40008000805 */
.L_x_42:
[----:B------:R-:W-:Y:S05]  /*1070*/  @P2 BREAK B4 ;  /* 0x0000000000042942 */ /* 0x000fea0003800000 */
[----:B------:R-:W-:Y:S05]  /*1080*/  @P2 BRA `(.L_x_44) ;  /* 0x0000000000242947 */ /* 0x000fea0003800000 */
[----:B-1-3--:R-:W1:Y:S01]  /*1090*/  LDS R2, [UR5+0x8] ;  /* 0x00000805ff027984 */ /* 0x00ae620008000800 */
[----:B------:R-:W-:-:S05]  /*10a0*/  IMAD.MOV.U32 R3, RZ, RZ, 0x6000 ;  /* 0x00006000ff037424 */ /* 0x000fca00078e00ff */
[----:B-1----:R-:W-:-:S04]  /*10b0*/  LOP3.LUT R2, R2, 0x6000, R3, 0xd8, !PT ;  /* 0x0000600002027812 */ /* 0x002fc800078ed803 */
[----:B------:R-:W-:-:S05]  /*10c0*/  LOP3.LUT R2, R2, 0x400000, RZ, 0xb8, !PT ;  /* 0x0040000002027812 */ /* 0x000fca00078eb8ff */
[----:B------:R1:W-:Y:S02]  /*10d0*/  STS [UR5+0x8], R2 ;  /* 0x00000802ff007988 */ /* 0x0003e40008000805 */
.L_x_43:
[----:B------:R-:W-:Y:S05]  /*10e0*/  BSYNC B4 ;  /* 0x0000000000047941 */ /* 0x000fea0003800000 */
.L_x_40:
[----:B-1-34-:R-:W1:Y:S02]  /*10f0*/  @!P2 LDS R2, [UR5+0x8] ;  /* 0x00000805ff02a984 */ /* 0x01ae640008000800 */
[----:B-1----:R-:W-:-:S05]  /*1100*/  @!P2 LOP3.LUT R2, R2, 0x8000, RZ, 0xb8, !PT ;  /* 0x000080000202a812 */ /* 0x002fca00078eb8ff */
[----:B------:R4:W-:Y:S02]  /*1110*/  @!P2 STS [UR5+0x8], R2 ;  /* 0x00000802ff00a988 */ /* 0x0009e40008000805 */
.L_x_44:
[----:B------:R-:W-:Y:S05]  /*1120*/  BSYNC B3 ;  /* 0x0000000000037941 */ /* 0x000fea0003800000 */
.L_x_39:
[----:B------:R-:W-:Y:S05]  /*1130*/  WARPSYNC.ALL ;  /* 0x0000000000007948 */ /* 0x000fea0003800000 */
[----:B------:R-:W-:Y:S01]  /*1140*/  UIADD3 UR4, UR4, 0x100, URZ ;  /* 0x0000010004047890 */ /* 0x000fe2000fffe03f */
[----:B------:R-:W-:Y:S01]  /*1150*/  ISETP.GE.AND P1, PT, R15, 0x1, PT ;  /* 0x000000010f00780c */ /* 0x000fe20003f26270 */
[----:B------:R-:W-:Y:S01]  /*1160*/  IMAD.MOV.U32 R24, RZ, RZ, RZ ;  /* 0x000000ffff187224 */ /* 0x000fe200078e00ff */
[----:B------:R-:W-:Y:S01]  /*1170*/  SHF.R.U32.HI R7, RZ, 0x5, R0 ;  /* 0x00000005ff077819 */ /* 0x000fe20000011600 */
[----:B------:R-:W-:-:S04]  /*1180*/  UIADD3 UR20, UP0, UR4, UR20, URZ ;  /* 0x0000001404147290 */ /* 0x000fc8000ff1e03f */
[----:B------:R-:W-:Y:S01]  /*1190*/  ULEA.HI.X.SX32 UR21, UR4, UR21, 0x1, UP0 ;  /* 0x0000001504157291 */ /* 0x000fe200080f0e3f */
[----:B------:R-:W-:Y:S11]  /*11a0*/  @P0 BRA `(.L_x_45) ;  /* 0x0000000000280947 */ /* 0x000ff60003800000 */
[----:B-1-34-:R-:W1:Y:S01]  /*11b0*/  S2R R2, SR_LANEID ;  /* 0x0000000000027919 */ /* 0x01ae620000000000 */
[----:B------:R-:W-:Y:S05]  /*11c0*/  WARPSYNC.ALL ;  /* 0x0000000000007948 */ /* 0x000fea0003800000 */
[----:B-1----:R-:W-:-:S05]  /*11d0*/  IMAD.SHL.U32 R4, R2, 0x4, RZ ;  /* 0x0000000402047824 */ /* 0x002fca00078e00ff */
[----:B------:R-:W1:Y:S01]  /*11e0*/  LDS R5, [R4+UR5] ;  /* 0x0000000504057984 */ /* 0x000e620008000800 */
[----:B------:R-:W-:-:S05]  /*11f0*/  IADD3 R2, P3, R4, UR20, RZ ;  /* 0x0000001404027c10 */ /* 0x000fca000ff7e0ff */
[----:B------:R-:W-:-:S05]  /*1200*/  IMAD.X R3, RZ, RZ, UR21, P3 ;  /* 0x00000015ff037e24 */ /* 0x000fca00098e06ff */
[----:B-1----:R1:W3:Y:S01]  /*1210*/  ATOMG.E.EXCH.STRONG.GPU PT, RZ, [R2], R5 ;  /* 0x0000000502ff73a8 */ /* 0x0022e200041ee100 */
[----:B------:R-:W-:-:S04]  /*1220*/  DEPBAR {5,4,3,2,1,0} ;  /* 0x0000003f0000791a */ /* 0x000fc80000000000 */
[----:B------:R1:W-:Y:S01]  /*1230*/  UTMACCTL.IV [UR20] ;  /* 0x00000000140079b9 */ /* 0x0003e20008000000 */
[----:B------:R-:W-:Y:S01]  /*1240*/  NOP ;  /* 0x0000000000007918 */ /* 0x000fe20000000000 */
.L_x_45:
[----:B------:R-:W-:Y:S05]  /*1250*/  @P0 BRA `(.L_x_46) ;  /* 0x00000000000c0947 */ /* 0x000fea0003800000 */
[----:B------:R0:W-:Y:S01]  /*1260*/  UTMACMDFLUSH ;  /* 0x00000000000079b7 */ /* 0x0001e20000000000 */
[----:B------:R-:W-:Y:S05]  /*1270*/  @P0 BRA `(.L_x_46) ;  /* 0x0000000000040947 */ /* 0x000fea0003800000 */
[----:B------:R-:W-:-:S04]  /*1280*/  DEPBAR.LE SB0, 0x0 ;  /* 0x000080000000791a */ /* 0x000fc80000000000 */
.L_x_46:
[----:B------:R-:W-:Y:S05]  /*1290*/  WARPSYNC.ALL ;  /* 0x0000000000007948 */ /* 0x000fea0003800000 */
[----:B---3--:R-:W-:Y:S01]  /*12a0*/  BAR.SYNC.DEFER_BLOCKING 0x0 ;  /* 0x0000000000007b1d */ /* 0x008fe20000010000 */
[----:B------:R-:W-:Y:S01]  /*12b0*/  R2UR UR23, R7 ;  /* 0x00000000071772ca */ /* 0x000fe200000e0000 */
[----:B------:R-:W-:Y:S01]  /*12c0*/  USHF.L.U32 UR22, UR28, 0x8, URZ ;  /* 0x000000081c167899 */ /* 0x000fe2000800063f */
[----:B------:R-:W-:Y:S01]  /*12d0*/  IMAD.MOV.U32 R25, RZ, RZ, RZ ;  /* 0x000000ffff197224 */ /* 0x000fe200078e00ff */
[----:B------:R-:W-:Y:S01]  /*12e0*/  USHF.L.U32 UR11, UR29, 0x6, URZ ;  /* 0x000000061d0b7899 */ /* 0x000fe2000800063f */
[----:B------:R-:W-:Y:S01]  /*12f0*/  CS2R R26, SRZ ;  /* 0x00000000001a7805 */ /* 0x000fe2000001ff00 */
[----:B------:R-:W-:Y:S01]  /*1300*/  VOTEU.ALL UP0, P2 ;  /* 0x00000000003f7886 */ /* 0x000fe20001000000 */
[----:B------:R-:W-:Y:S01]  /*1310*/  UMOV UR6, 0x1 ;  /* 0x0000000100067882 */ /* 0x000fe20000000000 */
[----:B------:R-:W-:Y:S01]  /*1320*/  VOTEU.ALL UP1, P2 ;  /* 0x00000000003f7886 */ /* 0x000fe20001020000 */
[----:B------:R-:W-:-:S02]  /*1330*/  CS2R R28, SRZ ;  /* 0x00000000001c7805 */ /* 0x000fc4000001ff00 */
[----:B------:R-:W-:Y:S01]  /*1340*/  CS2R R30, SRZ ;  /* 0x00000000001e7805 */ /* 0x000fe2000001ff00 */
[----:B------:R-:W-:-:S04]  /*1350*/  @!UP0 UIADD3 UR8, -UR6, 0x100000, URZ ;  /* 0x0010000006088890 */ /* 0x000fc8000fffe13f */
[----:B------:R-:W-:Y:S02]  /*1360*/  @!UP0 USHF.L.U32 UR9, UR8, 0xb, URZ ;  /* 0x0000000b08098899 */ /* 0x000fe4000800063f */
[----:B------:R-:W-:Y:S01]  /*1370*/  @!UP0 USHF.L.U32 UR8, UR8, 0x1, URZ ;  /* 0x0000000108088899 */ /* 0x000fe2000800063f */
[----:B------:R-:W-:Y:S01]  /*1380*/  CS2R R32, SRZ ;  /* 0x0000000000207805 */ /* 0x000fe2000001ff00 */
[----:B------:R-:W-:-:S04]  /*1390*/  @!UP0 UIADD3 UR6, -UR6, 0x100000, URZ ;  /* 0x0010000006068890 */ /* 0x000fc8000fffe13f */
[----:B------:R-:W-:Y:S02]  /*13a0*/  @!UP0 USHF.L.U32 UR7, UR6, 0xb, URZ ;  /* 0x0000000b06078899 */ /* 0x000fe4000800063f */
[----:B------:R-:W-:Y:S01]  /*13b0*/  @!UP0 USHF.L.U32 UR6, UR6, 0x1, URZ ;  /* 0x0000000106068899 */ /* 0x000fe2000800063f */
[----:B------:R-:W-:Y:S01]  /*13c0*/  CS2R R34, SRZ ;  /* 0x0000000000227805 */ /* 0x000fe2000001ff00 */
[----:B------:R-:W-:Y:S01]  /*13d0*/  VOTEU.ALL UP0, P2 ;  /* 0x00000000003f7886 */ /* 0x000fe20001000000 */
[----:B------:R-:W-:Y:S02]  /*13e0*/  CS2R R36, SRZ ;  /* 0x0000000000247805 */ /* 0x000fe4000001ff00 */
[----:B------:R-:W-:Y:S02]  /*13f0*/  CS2R R38, SRZ ;  /* 0x0000000000267805 */ /* 0x000fe4000001ff00 */
[----:B------:R-:W-:Y:S02]  /*1400*/  CS2R R40, SRZ ;  /* 0x0000000000287805 */ /* 0x000fe4000001ff00 */
[----:B------:R-:W-:-:S02]  /*1410*/  CS2R R42, SRZ ;  /* 0x00000000002a7805 */ /* 0x000fc4000001ff00 */
[----:B------:R-:W-:Y:S02]  /*1420*/  CS2R R44, SRZ ;  /* 0x00000000002c7805 */ /* 0x000fe4000001ff00 */
[----:B------:R-:W-:Y:S02]  /*1430*/  CS2R R46, SRZ ;  /* 0x00000000002e7805 */ /* 0x000fe4000001ff00 */
[----:B------:R-:W-:Y:S02]  /*1440*/  CS2R R48, SRZ ;  /* 0x0000000000307805 */ /* 0x000fe4000001ff00 */
[----:B------:R-:W-:Y:S01]  /*1450*/  CS2R R50, SRZ ;  /* 0x0000000000327805 */ /* 0x000fe2000001ff00 */
[----:B------:R-:W3:Y:S02]  /*1460*/  FENCE.VIEW.ASYNC.S ;  /* 0x00000000000073c6 */ /* 0x000ee40000000000 */
[----:B---3--:R3:W4:Y:S02]  /*1470*/  @!UP0 SYNCS.EXCH.64 URZ, [UR5+0xa000], UR8 ;  /* 0x00a00008053f85b2 */ /* 0x0087240008000100 */
[----:B----4-:R-:W-:Y:S01]  /*1480*/  BAR.SYNC.DEFER_BLOCKING 0x0 ;  /* 0x0000000000007b1d */ /* 0x010fe20000010000 */
[----:B------:R-:W-:-:S02]  /*1490*/  CS2R R52, SRZ ;  /* 0x0000000000347805 */ /* 0x000fc4000001ff00 */
[----:B------:R-:W-:Y:S02]  /*14a0*/  CS2R R54, SRZ ;  /* 0x0000000000367805 */ /* 0x000fe4000001ff00 */
[----:B------:R-:W-:Y:S02]  /*14b0*/  CS2R R56, SRZ ;  /* 0x0000000000387805 */ /* 0x000fe4000001ff00 */
[----:B------:R-:W-:Y:S02]  /*14c0*/  CS2R R58, SRZ ;  /* 0x00000000003a7805 */ /* 0x000fe4000001ff00 */
[----:B------:R-:W-:Y:S02]  /*14d0*/  CS2R R60, SRZ ;  /* 0x00000000003c7805 */ /* 0x000fe4000001ff00 */
[----:B------:R-:W-:Y:S02]  /*14e0*/  CS2R R62, SRZ ;  /* 0x00000000003e7805 */ /* 0x000fe4000001ff00 */
        /* <DEDUP_REMOVED lines=11> */
[----:B------:R-:W-:Y:S01]  /*15a0*/  CS2R R86, SRZ ;  /* 0x0000000000567805 */ /* 0x000fe2000001ff00 */
[----:B------:R3:W4:Y:S01]  /*15b0*/  @!UP1 SYNCS.EXCH.64 URZ, [UR5+0xa008], UR6 ;  /* 0x00a00806053f95b2 */ /* 0x0007220008000100 */
[----:B------:R-:W-:Y:S05]  /*15c0*/  @!P1 BRA `(.L_x_47) ;  /* 0x0000000400909947 */ /* 0x000fea0003800000 */
        /* <DEDUP_REMOVED lines=31> */
[----:B------:R-:W-:Y:S01]  /*17c0*/  CS2R R86, SRZ ;  /* 0x0000000000567805 */ /* 0x000fe2000001ff00 */
[----:B------:R-:W-:Y:S01]  /*17d0*/  UMOV UR4, URZ ;  /* 0x0000003f00047c82 */ /* 0x000fe20008000000 */
[----:B------:R-:W-:-:S05]  /*17e0*/  UMOV UR10, URZ ;  /* 0x0000003f000a7c82 */ /* 0x000fca0008000000 */
.L_x_49:
[----:B----4-:R-:W-:Y:S01]  /*17f0*/  BAR.SYNC.DEFER_BLOCKING 0x0 ;  /* 0x0000000000007b1d */ /* 0x010fe20000010000 */
[----:B------:R-:W-:Y:S01]  /*1800*/  ULEA UR15, UR4, UR5, 0x3 ;  /* 0x00000005040f7291 */ /* 0x000fe2000f8e183f */
[----:B-1----:R-:W-:Y:S01]  /*1810*/  @!P2 IMAD.MOV.U32 R2, RZ, RZ, 0x5000 ;  /* 0x00005000ff02a424 */ /* 0x002fe200078e00ff */
[----:B------:R-:W-:Y:S01]  /*1820*/  ELECT P0, URZ, PT ;  /* 0x00000000003f782f */ /* 0x000fe20003800000 */
[----:B---3--:R-:W-:-:S03]  /*1830*/  ULEA UR8, UR4, UR5, 0xc ;  /* 0x0000000504087291 */ /* 0x008fc6000f8e603f */
[----:B------:R-:W-:Y:S02]  /*1840*/  ISETP.LT.U32.AND P0, PT, R6, 0x20, P0 ;  /* 0x000000200600780c */ /* 0x000fe40000701070 */
[----:B------:R-:W-:Y:S01]  /*1850*/  ELECT P1, URZ, PT ;  /* 0x00000000003f782f */ /* 0x000fe20003820000 */
[----:B------:R-:W-:-:S03]  /*1860*/  UIADD3 UR8, UR8, 0x8000, URZ ;  /* 0x0000800008087890 */ /* 0x000fc6000fffe03f */
[----:B------:R-:W-:Y:S01]  /*1870*/  ISETP.LT.U32.AND P1, PT, R6, 0x80, P1 ;  /* 0x000000800600780c */ /* 0x000fe20000f21070 */
[----:B------:R-:W-:Y:S02]  /*1880*/  ULEA UR14, UR4, UR5, 0xe ;  /* 0x00000005040e7291 */ /* 0x000fe4000f8e703f */
[----:B------:R-:W-:Y:S01]  /*1890*/  ULOP3.LUT UR26, UR23, 0x3, URZ, 0xc0, !UPT ;  /* 0x00000003171a7892 */ /* 0x000fe2000f8ec03f */
[----:B------:R-:W-:-:S03]  /*18a0*/  UMOV UR27, UR10 ;  /* 0x0000000a001b7c82 */ /* 0x000fc60008000000 */
[----:B------:R-:W-:Y:S01]  /*18b0*/  ULEA UR24, UR26, UR14, 0xc ;  /* 0x0000000e1a187291 */ /* 0x000fe2000f8e603f */
[----:B------:R-:W-:Y:S01]  /*18c0*/  VOTEU.ANY UP0, P0 ;  /* 0x00000000003f7886 */ /* 0x000fe20000000100 */
[----:B------:R-:W-:Y:S01]  /*18d0*/  VOTEU.ANY UP2, P0 ;  /* 0x00000000003f7886 */ /* 0x000fe20000040100 */
[----:B------:R-:W-:Y:S01]  /*18e0*/  ULEA UR26, UR26, UR22, 0x6 ;  /* 0x000000161a1a7291 */ /* 0x000fe2000f8e303f */
[----:B------:R1:W-:Y:S02]  /*18f0*/  @!P2 SYNCS.ARRIVE.TRANS64 RZ, [UR15+0xa000], R2 ;  /* 0x00a00002ffffa9a7 */ /* 0x0003e4000800000f */
[----:B------:R-:W-:Y:S01]  /*1900*/  VOTEU.ANY UP1, P1 ;  /* 0x00000000003f7886 */ /* 0x000fe20000820100 */
[----:B------:R-:W-:Y:S01]  /*1910*/  @UP0 UIADD3 UR9, UR15, 0xa000, URZ ;  /* 0x0000a0000f090890 */ /* 0x000fe2000fffe03f */
[----:B------:R-:W-:Y:S01]  /*1920*/  @UP0 UMOV UR6, UR16 ;  /* 0x0000001000060c82 */ /* 0x000fe20008000000 */
[----:B------:R-:W-:Y:S01]  /*1930*/  @UP0 UMOV UR7, UR17 ;  /* 0x0000001100070c82 */ /* 0x000fe20008000000 */
[----:B------:R-:W-:Y:S01]  /*1940*/  BAR.SYNC.DEFER_BLOCKING 0x0 ;  /* 0x0000000000007b1d */ /* 0x000fe20000010000 */
[----:B------:R-:W-:Y:S01]  /*1950*/  @UP1 UIADD3 UR25, UR15, 0xa000, URZ ;  /* 0x0000a0000f191890 */ /* 0x000fe2000fffe03f */
[----:B-1----:R-:W-:-:S04]  /*1960*/  SHF.L.U32 R2, R10, 0x1f, RZ ;  /* 0x0000001f0a027819 */ /* 0x002fc800000006ff */
[----:B------:R-:W-:Y:S01]  /*1970*/  VOTEU.ANY UP3, P1 ;  /* 0x00000000003f7886 */ /* 0x000fe20000860100 */
[----:B------:R-:W-:Y:S01]  /*1980*/  @UP1 UMOV UR12, UR18 ;  /* 0x00000012000c1c82 */ /* 0x000fe20008000000 */
[----:B------:R-:W-:Y:S01]  /*1990*/  @UP1 UMOV UR13, UR19 ;  /* 0x00000013000d1c82 */ /* 0x000fe20008000000 */
[----:B------:R1:W-:Y:S01]  /*19a0*/  @UP2 UTMALDG.2D [UR8], [UR6] ;  /* 0x00000008060025b4 */ /* 0x0003e20008008000 */
[----:B------:R3:W-:Y:S06]  /*19b0*/  MEMBAR.ALL.CTA ;  /* 0x0000000000007992 */ /* 0x0007ec0000008000 */
[----:B---3--:R-:W3:Y:S02]  /*19c0*/  FENCE.VIEW.ASYNC.S ;  /* 0x00000000000073c6 */ /* 0x008ee40000000000 */
[----:B---3--:R-:W-:Y:S06]  /*19d0*/  BAR.SYNC.DEFER_BLOCKING 0x0 ;  /* 0x0000000000007b1d */ /* 0x008fec0000010000 */
[----:B------:R1:W-:Y:S02]  /*19e0*/  @UP3 UTMALDG.2D [UR24], [UR12] ;  /* 0x000000180c0035b4 */ /* 0x0003e40008008000 */
[----:B------:R-:W-:Y:S06]  /*19f0*/  BAR.SYNC.DEFER_BLOCKING 0x0 ;  /* 0x0000000000007b1d */ /* 0x000fec0000010000 */
[----:B------:R-:W3:Y:S02]  /*1a00*/  SYNCS.PHASECHK.TRANS64.TRYWAIT P0, [UR15+0xa000], R2 ;  /* 0x00a00002ff0075a7 */ /* 0x000ee4000800014f */
[----:B-1-3--:R-:W-:Y:S05]  /*1a10*/  @!P0 BRA `(.L_x_48) ;  /* 0x0000000400b48947 */ /* 0x00afea0003800000 */
.L_x_50:
[----:B------:R-:W-:Y:S01]  /*1a20*/  USHF.L.U32 UR6, UR23, 0x7, URZ ;  /* 0x0000000717067899 */ /* 0x000fe2000800063f */
[----:B------:R-:W-:Y:S02]  /*1a30*/  WARPGROUP.DEPBAR.LE gsb0, 0x0 ;  /* 0x00008000000079c5 */ /* 0x000fe40000010000 */
[----:B------:R-:W-:Y:S01]  /*1a40*/  USHF.R.U32.HI UR7, URZ, 0x4, UR8 ;  /* 0x000000043f077899 */ /* 0x000fe20008011608 */
[----:B------:R-:W-:Y:S01]  /*1a50*/  WARPGROUP.ARRIVE ;  /* 0x00000000000079c5 */ /* 0x000fe20000000000 */
[----:B------:R-:W-:Y:S01]  /*1a60*/  ULOP3.LUT UR6, UR6, 0x200, URZ, 0xc0, !UPT ;  /* 0x0000020006067892 */ /* 0x000fe2000f8ec03f */
[----:B------:R-:W1:Y:S01]  /*1a70*/  LDC R2, c[0x0][0x230] ;  /* 0x00008c00ff027b82 */ /* 0x000e620000000800 */
[----:B------:R-:W-:Y:S01]  /*1a80*/  UMOV UR13, 0x80000020 ;  /* 0x80000020000d7882 */ /* 0x000fe20000000000 */
[----:B------:R-:W-:Y:S01]  /*1a90*/  UMOV UR15, 0x40000040 ;  /* 0x40000040000f7882 */ /* 0x000fe20000000000 */
[----:B------:R-:W-:Y:S02]  /*1aa0*/  ULEA.HI UR6, UR14, UR6, URZ, 0x1c ;  /* 0x000000060e067291 */ /* 0x000fe4000f8fe03f */
[----:B------:R-:W-:-:S02]  /*1ab0*/  UIADD3 UR10, UR10, 0x20, URZ ;  /* 0x000000200a0a7890 */ /* 0x000fc4000fffe03f */
[----:B------:R-:W-:Y:S02]  /*1ac0*/  ULOP3.LUT UR8, UR6, 0x3fff, URZ, 0xc0, !UPT ;  /* 0x00003fff06087892 */ /* 0x000fe4000f8ec03f */
[----:B------:R-:W-:Y:S02]  /*1ad0*/  USGXT.U32 UR6, UR7, 0xe ;  /* 0x0000000e0706789a */ /* 0x000fe40008000000 */
[----:B------:R-:W-:Y:S02]  /*1ae0*/  ULOP3.LUT UR14, UR8, 0x1000000, URZ, 0xfc, !UPT ;  /* 0x01000000080e7892 */ /* 0x000fe4000f8efc3f */
[----:B------:R-:W-:Y:S01]  /*1af0*/  UIADD3 UR4, UR4, 0x1, URZ ;  /* 0x0000000104047890 */ /* 0x000fe2000fffe03f */
[----:B------:R-:W-:Y:S02]  /*1b00*/  UMOV UR7, URZ ;  /* 0x0000003f00077c82 */ /* 0x000fe40008000000 */
[----:B------:R-:W-:Y:S01]  /*1b10*/  UMOV UR12, UR6 ;  /* 0x00000006000c7c82 */ /* 0x000fe20008000000 */
[----:B------:R-:W-:Y:S01]  /*1b20*/  UMOV UR9, URZ ;  /* 0x0000003f00097c82 */ /* 0x000fe20008000000 */
[----:B------:R-:W-:-:S02]  /*1b30*/  UISETP.NE.U32.AND UP0, UPT, UR4, 0x2, UPT ;  /* 0x000000020400788c */ /* 0x000fc4000bf05070 */
[----:B------:R-:W-:Y:S01]  /*1b40*/  HGMMA.64x128x16.F32 R24, gdesc[UR12].tnspB, R24 ;  /* 0x41e000000c1879f0 */ /* 0x000fe20008700818 */
[----:B------:R-:W-:Y:S01]  /*1b50*/  UMOV UR12, 0xfffffffe ;  /* 0xfffffffe000c7882 */ /* 0x000fe20000000000 */
[----:B------:R-:W-:Y:S01]  /*1b60*/  UMOV UR13, 0x7fffffdf ;  /* 0x7fffffdf000d7882 */ /* 0x000fe20000000000 */
[----:B------:R-:W-:Y:S01]  /*1b70*/  UMOV UR14, 0x1000080 ;  /* 0x01000080000e7882 */ /* 0x000fe20000000000 */
[----:B-1----:R-:W-:Y:S01]  /*1b80*/  ISETP.LE.AND P0, PT, R2, UR10, PT ;  /* 0x0000000a02007c0c */ /* 0x002fe2000bf03270 */
[----:B------:R-:W-:Y:S01]  /*1b90*/  UMOV UR15, 0x40000040 ;  /* 0x40000040000f7882 */ /* 0x000fe20000000000 */
[----:B------:R-:W-:Y:S02]  /*1ba0*/  UIADD3.64 UR12, UR6, -UR12, URZ ;  /* 0x8000000c060c7297 */ /* 0x000fe4000fffe03f */
[----:B------:R-:W-:Y:S02]  /*1bb0*/  UIADD3.64 UR14, UR8, UR14, URZ ;  /* 0x0000000e080e7297 */ /* 0x000fe4000fffe03f */
[----:B------:R-:W-:-:S02]  /*1bc0*/  USEL UR6, URZ, 0x1, UP0 ;  /* 0x000000013f067887 */ /* 0x000fc40008000000 */
[----:B------:R-:W-:-:S04]  /*1bd0*/  USEL UR4, UR4, URZ, UP0 ;  /* 0x0000003f04047287 */ /* 0x000fc80008000000 */
[----:B------:R-:W-:Y:S01]  /*1be0*/  LOP3.LUT R10, R10, UR6, RZ, 0x3c, !PT ;  /* 0x000000060a0a7c12 */ /* 0x000fe2000f8e3cff */
[----:B------:R-:W-:Y:S01]  /*1bf0*/  HGMMA.64x128x16.F32 R24, gdesc[UR12].tnspB, R24, gsb0 ;  /* 0x41e000000c1879f0 */ /* 0x000fe20008000818 */
[----:B------:R-:W-:Y:S06]  /*1c00*/  @!P0 BRA `(.L_x_49) ;  /* 0xfffffff800f88947 */ /* 0x000fec000383ffff */
.L_x_47:
[----:B------:R-:W-:Y:S02]  /*1c10*/  WARPGROUP.DEPBAR.LE gsb0, 0x0 ;  /* 0x00008000000079c5 */ /* 0x000fe40000010000 */
[----:B----4-:R-:W-:Y:S01]  /*1c20*/  BAR.SYNC.DEFER_BLOCKING 0x0 ;  /* 0x0000000000007b1d */ /* 0x010fe20000010000 */
[C---:B-1----:R-:W-:Y:S01]  /*1c30*/  IMAD.SHL.U32 R2, R0.reuse, 0x80, RZ ;  /* 0x0000008000027824 */ /* 0x042fe200078e00ff */
[----:B------:R-:W-:Y:S01]  /*1c40*/  F2FP.F16.F32.PACK_AB R24, R25, R24 ;  /* 0x000000181918723e */ /* 0x000fe200000000ff */
[----:B------:R-:W-:Y:S01]  /*1c50*/  IMAD.SHL.U32 R3, R0, 0x40, RZ ;  /* 0x0000004000037824 */ /* 0x000fe200078e00ff */
[----:B------:R-:W-:Y:S02]  /*1c60*/  F2FP.F16.F32.PACK_AB R25, R27, R26 ;  /* 0x0000001a1b19723e */ /* 0x000fe400000000ff */
[----:B------:R-:W-:Y:S02]  /*1c70*/  ELECT P0, URZ, PT ;  /* 0x00000000003f782f */ /* 0x000fe40003800000 */
[----:B------:R-:W-:Y:S01]  /*1c80*/  LOP3.LUT R2, R2, 0x4780, RZ, 0xc0, !PT ;  /* 0x0000478002027812 */ /* 0x000fe200078ec0ff */
[----:B------:R-:W-:Y:S01]  /*1c90*/  ULOP3.LUT UR23, UR23, 0x3, URZ, 0xc0, !UPT ;  /* 0x0000000317177892 */ /* 0x000fe2000f8ec03f */
[----:B------:R-:W-:Y:S01]  /*1ca0*/  F2FP.F16.F32.PACK_AB R56, R57, R56 ;  /* 0x000000383938723e */ /* 0x000fe200000000ff */
[----:B------:R-:W-:Y:S01]  /*1cb0*/  UMOV UR10, UR11 ;  /* 0x0000000b000a7c82 */ /* 0x000fe20008000000 */
[----:B------:R-:W-:Y:S01]  /*1cc0*/  LOP3.LUT R4, R2, 0x1800, R3, 0xf8, !PT ;  /* 0x0000180002047812 */ /* 0x000fe200078ef803 */
[----:B------:R-:W-:Y:S01]  /*1cd0*/  IMAD.SHL.U32 R2, R0, 0x10, RZ ;  /* 0x0000001000027824 */ /* 0x000fe200078e00ff */
[----:B------:R-:W-:Y:S01]  /*1ce0*/  F2FP.F16.F32.PACK_AB R26, R29, R28 ;  /* 0x0000001c1d1a723e */ /* 0x000fe200000000ff */
[----:B---3--:R-:W-:Y:S01]  /*1cf0*/  ULEA UR8, UR23, UR5, 0xd ;  /* 0x0000000517087291 */ /* 0x008fe2000f8e683f */
[----:B------:R-:W-:Y:S01]  /*1d00*/  F2FP.F16.F32.PACK_AB R27, R31, R30 ;  /* 0x0000001e1f1b723e */ /* 0x000fe200000000ff */
[----:B------:R-:W-:Y:S01]  /*1d10*/  ULEA UR9, UR23, UR22, 0x6 ;  /* 0x0000001617097291 */ /* 0x000fe2000f8e303f */
[----:B------:R-:W-:-:S02]  /*1d20*/  LOP3.LUT R3, R2, 0x70, RZ, 0xc0, !PT ;  /* 0x0000007002037812 */ /* 0x000fc400078ec0ff */
[----:B------:R-:W-:Y:S02]  /*1d30*/  F2FP.F16.F32.PACK_AB R32, R33, R32 ;  /* 0x000000202120723e */ /* 0x000fe400000000ff */
[----:B------:R-:W-:Y:S02]  /*1d40*/  LOP3.LUT R3, R3, 0x10, R0, 0x78, !PT ;  /* 0x0000001003037812 */ /* 0x000fe400078e7800 */
[----:B------:R-:W-:Y:S01]  /*1d50*/  F2FP.F16.F32.PACK_AB R57, R59, R58 ;  /* 0x0000003a3b39723e */ /* 0x000fe200000000ff */
[----:B------:R-:W1:Y:S02]  /*1d60*/  @!P2 SYNCS.CCTL.IV [UR5+0xa000] ;  /* 0x00a00000ff00a9b1 */ /* 0x000e640008000005 */
[----:B-1----:R-:W-:Y:S01]  /*1d70*/  BAR.SYNC.DEFER_BLOCKING 0x0 ;  /* 0x0000000000007b1d */ /* 0x002fe20000010000 */
[----:B------:R-:W-:Y:S02]  /*1d80*/  LOP3.LUT R3, R4, R3, RZ, 0xfc, !PT ;  /* 0x0000000304037212 */ /* 0x000fe400078efcff */
[----:B------:R-:W-:-:S02]  /*1d90*/  F2FP.F16.F32.PACK_AB R33, R35, R34 ;  /* 0x000000222321723e */ /* 0x000fc400000000ff */
[C---:B------:R-:W-:Y:S01]  /*1da0*/  LOP3.LUT R2, R3.reuse, 0x20, RZ, 0x3c, !PT ;  /* 0x0000002003027812 */ /* 0x040fe200078e3cff */
[C---:B------:R-:W-:Y:S01]  /*1db0*/  VIADD R0, R3.reuse, UR5 ;  /* 0x0000000503007c36 */ /* 0x040fe20008000000 */
[----:B------:R-:W-:Y:S02]  /*1dc0*/  LOP3.LUT R4, R3, 0x40, RZ, 0x3c, !PT ;  /* 0x0000004003047812 */ /* 0x000fe400078e3cff */
[----:B------:R-:W-:Y:S01]  /*1dd0*/  F2FP.F16.F32.PACK_AB R58, R61, R60 ;  /* 0x0000003c3d3a723e */ /* 0x000fe200000000ff */
[----:B------:R-:W-:Y:S01]  /*1de0*/  VIADD R2, R2, UR5 ;  /* 0x0000000502027c36 */ /* 0x000fe20008000000 */
[----:B------:R-:W-:Y:S01]  /*1df0*/  F2FP.F16.F32.PACK_AB R59, R63, R62 ;  /* 0x0000003e3f3b723e */ /* 0x000fe200000000ff */
[----:B------:R-:W-:Y:S01]  /*1e00*/  VIADD R4, R4, UR5 ;  /* 0x0000000504047c36 */ /* 0x000fe20008000000 */
[----:B------:R-:W-:Y:S02]  /*1e10*/  F2FP.F16.F32.PACK_AB R64, R65, R64 ;  /* 0x000000404140723e */ /* 0x000fe400000000ff */
[----:B------:R-:W-:-:S02]  /*1e20*/  LOP3.LUT R3, R3, 0x60, RZ, 0x3c, !PT ;  /* 0x0000006003037812 */ /* 0x000fc400078e3cff */
[----:B------:R-:W-:Y:S02]  /*1e30*/  F2FP.F16.F32.PACK_AB R34, R37, R36 ;  /* 0x000000242522723e */ /* 0x000fe400000000ff */
[----:B------:R-:W-:Y:S01]  /*1e40*/  F2FP.F16.F32.PACK_AB R35, R39, R38 ;  /* 0x000000262723723e */ /* 0x000fe200000000ff */
[----:B------:R-:W-:Y:S01]  /*1e50*/  VIADD R3, R3, UR5 ;  /* 0x0000000503037c36 */ /* 0x000fe20008000000 */
[----:B------:R-:W-:Y:S02]  /*1e60*/  F2FP.F16.F32.PACK_AB R40, R41, R40 ;  /* 0x000000282928723e */ /* 0x000fe400000000ff */
[----:B------:R-:W-:Y:S01]  /*1e70*/  F2FP.F16.F32.PACK_AB R65, R67, R66 ;  /* 0x000000424341723e */ /* 0x000fe200000000ff */
[----:B------:R-:W1:Y:S01]  /*1e80*/  @!P2 SYNCS.CCTL.IV [UR5+0xa008] ;  /* 0x00a00800ff00a9b1 */ /* 0x000e620008000005 */
[----:B------:R-:W-:Y:S01]  /*1e90*/  F2FP.F16.F32.PACK_AB R41, R43, R42 ;  /* 0x0000002a2b29723e */ /* 0x000fe200000000ff */
[----:B-1----:R-:W-:Y:S01]  /*1ea0*/  STSM.16.M88.4 [R0], R24 ;  /* 0x0000001800007844 */ /* 0x002fe20000000200 */
[----:B------:R-:W-:-:S02]  /*1eb0*/  F2FP.F16.F32.PACK_AB R66, R69, R68 ;  /* 0x000000444542723e */ /* 0x000fc400000000ff */
[----:B------:R-:W-:Y:S01]  /*1ec0*/  F2FP.F16.F32.PACK_AB R67, R71, R70 ;  /* 0x000000464743723e */ /* 0x000fe200000000ff */
[----:B------:R-:W-:Y:S01]  /*1ed0*/  STSM.16.M88.4 [R0+0x2000], R56 ;  /* 0x0020003800007844 */ /* 0x000fe20000000200 */
[----:B------:R-:W-:Y:S02]  /*1ee0*/  F2FP.F16.F32.PACK_AB R72, R73, R72 ;  /* 0x000000484948723e */ /* 0x000fe400000000ff */
[----:B------:R-:W-:Y:S01]  /*1ef0*/  F2FP.F16.F32.PACK_AB R42, R45, R44 ;  /* 0x0000002c2d2a723e */ /* 0x000fe200000000ff */
[----:B------:R-:W-:Y:S01]  /*1f00*/  STSM.16.M88.4 [R2], R32 ;  /* 0x0000002002007844 */ /* 0x000fe20000000200 */
[----:B------:R-:W-:Y:S02]  /*1f10*/  F2FP.F16.F32.PACK_AB R43, R47, R46 ;  /* 0x0000002e2f2b723e */ /* 0x000fe400000000ff */
[----:B------:R-:W-:Y:S01]  /*1f20*/  F2FP.F16.F32.PACK_AB R48, R49, R48 ;  /* 0x000000303130723e */ /* 0x000fe200000000ff */
[----:B------:R-:W-:Y:S01]  /*1f30*/  STSM.16.M88.4 [R2+0x2000], R64 ;  /* 0x0020004002007844 */ /* 0x000fe20000000200 */
[----:B------:R-:W-:-:S02]  /*1f40*/  F2FP.F16.F32.PACK_AB R73, R75, R74 ;  /* 0x0000004a4b49723e */ /* 0x000fc400000000ff */
[----:B------:R-:W-:Y:S01]  /*1f50*/  F2FP.F16.F32.PACK_AB R49, R51, R50 ;  /* 0x000000323331723e */ /* 0x000fe200000000ff */
[----:B------:R-:W-:Y:S01]  /*1f60*/  STSM.16.M88.4 [R4], R40 ;  /* 0x0000002804007844 */ /* 0x000fe20000000200 */
[----:B------:R-:W-:Y:S02]  /*1f70*/  F2FP.F16.F32.PACK_AB R74, R77, R76 ;  /* 0x0000004c4d4a723e */ /* 0x000fe400000000ff */
[----:B------:R-:W-:Y:S02]  /*1f80*/  F2FP.F16.F32.PACK_AB R75, R79, R78 ;  /* 0x0000004e4f4b723e */ /* 0x000fe400000000ff */
[----:B------:R-:W-:Y:S02]  /*1f90*/  F2FP.F16.F32.PACK_AB R80, R81, R80 ;  /* 0x000000505150723e */ /* 0x000fe400000000ff */
[----:B------:R-:W-:Y:S01]  /*1fa0*/  F2FP.F16.F32.PACK_AB R50, R53, R52 ;  /* 0x000000343532723e */ /* 0x000fe200000000ff */
[----:B------:R-:W-:Y:S01]  /*1fb0*/  STSM.16.M88.4 [R4+0x2000], R72 ;  /* 0x0020004804007844 */ /* 0x000fe20000000200 */
[----:B------:R-:W-:-:S02]  /*1fc0*/  F2FP.F16.F32.PACK_AB R51, R55, R54 ;  /* 0x000000363733723e */ /* 0x000fc400000000ff */
[----:B------:R-:W-:Y:S02]  /*1fd0*/  F2FP.F16.F32.PACK_AB R81, R83, R82 ;  /* 0x000000525351723e */ /* 0x000fe400000000ff */
[----:B------:R-:W-:Y:S01]  /*1fe0*/  F2FP.F16.F32.PACK_AB R82, R85, R84 ;  /* 0x000000545552723e */ /* 0x000fe200000000ff */
[----:B------:R-:W-:Y:S01]  /*1ff0*/  STSM.16.M88.4 [R3], R48 ;  /* 0x0000003003007844 */ /* 0x000fe20000000200 */
[----:B------:R-:W-:Y:S02]  /*2000*/  F2FP.F16.F32.PACK_AB R83, R87, R86 ;  /* 0x000000565753723e */ /* 0x000fe400000000ff */
[----:B------:R-:W-:-:S03]  /*2010*/  ISETP.LT.U32.AND P0, PT, R6, 0x80, P0 ;  /* 0x000000800600780c */ /* 0x000fc60000701070 */
[----:B------:R-:W-:Y:S01]  /*2020*/  STSM.16.M88.4 [R3+0x2000], R80 ;  /* 0x0020005003007844 */ /* 0x000fe20000000200 */
[----:B------:R1:W-:Y:S06]  /*2030*/  MEMBAR.ALL.CTA ;  /* 0x0000000000007992 */ /* 0x0003ec0000008000 */
[----:B-1----:R-:W1:Y:S03]  /*2040*/  FENCE.VIEW.ASYNC.S ;  /* 0x00000000000073c6 */ /* 0x002e660000000000 */
[----:B-1----:R-:W-:Y:S01]  /*2050*/  VOTEU.ANY UP0, P0 ;  /* 0x00000000003f7886 */ /* 0x002fe20000000100 */
[----:B------:R-:W-:-:S04]  /*2060*/  VOTEU.ANY UP1, P0 ;  /* 0x00000000003f7886 */ /* 0x000fc80000020100 */
[----:B------:R-:W-:Y:S01]  /*2070*/  @UP0 UMOV UR6, UR20 ;  /* 0x0000001400060c82 */ /* 0x000fe20008000000 */
[----:B------:R-:W-:Y:S01]  /*2080*/  @UP0 UMOV UR7, UR21 ;  /* 0x0000001500070c82 */ /* 0x000fe20008000000 */
[----:B------:R-:W-:Y:S06]  /*2090*/  BAR.SYNC.DEFER_BLOCKING 0x0 ;  /* 0x0000000000007b1d */ /* 0x000fec0000010000 */
[----:B------:R1:W-:Y:S01]  /*20a0*/  @UP1 UTMASTG.2D [UR8], [UR6] ;  /* 0x00000008060013b5 */ /* 0x0003e20008008000 */
[----:B------:R0:W-:Y:S01]  /*20b0*/  UTMACMDFLUSH ;  /* 0x00000000000079b7 */ /* 0x0001e20000000000 */
[----:B------:R-:W-:-:S04]  /*20c0*/  DEPBAR.LE SB0, 0x0 ;  /* 0x000080000000791a */ /* 0x000fc80000000000 */
[----:B------:R-:W-:Y:S06]  /*20d0*/  BAR.SYNC.DEFER_BLOCKING 0x0 ;  /* 0x0000000000007b1d */ /* 0x000fec0000010000 */
[----:B-1----:R-:W-:Y:S05]  /*20e0*/  EXIT ;  /* 0x000000000000794d */ /* 0x002fea0003800000 */
.L_x_48:
[----:B------:R-:W1:Y:S02]  /*20f0*/  SYNCS.PHASECHK.TRANS64.TRYWAIT P0, [UR15+0xa000], R2 ;  /* 0x00a00002ff0075a7 */ /* 0x000e64000800014f */
[----:B-1----:R-:W-:Y:S05]  /*2100*/  @!P0 BRA `(.L_x_48) ;  /* 0xfffffffc00f88947 */ /* 0x002fea000383ffff */
[----:B------:R-:W-:Y:S05]  /*2110*/  BRA `(.L_x_50) ;  /* 0xfffffff800407947 */ /* 0x000fea000383ffff */
.L_x_51:
[----:B------:R-:W-:-:S00]  /*2120*/  BRA `(.L_x_51) ;  /* 0xfffffffc00fc7947 */ /* 0x000fc0000383ffff */
[----:B------:R-:W-:-:S00]  /*2130*/  NOP ;  /* 0x0000000000007918 */ /* 0x000fc00000000000 */
        /* <DEDUP_REMOVED lines=12> */
.L_x_52:


//--------------------- .nv.shared.gluon_wgmma    --------------------------
	.section	.nv.shared.gluon_wgmma,"aw",@nobits
	.sectionflags	@""
	.align	16
	.zero		1024


//--------------------- .nv.shared.reserved.0     --------------------------
	.section	.nv.shared.reserved.0,"aw",@nobits
	.weak		__nv_reservedSMEM_offset_0_alias
	.size		__nv_reservedSMEM_offset_0_alias, 0, 0
	.other		__nv_reservedSMEM_offset_0_alias,@"STO_CUDA_RESERVED_SHARED STV_DEFAULT"
__nv_reservedSMEM_offset_0_alias:
	.zero		0


//--------------------- .nv.constant0.gluon_wgmma --------------------------
	.section	.nv.constant0.gluon_wgmma,"a",@progbits
	.sectionflags	@""
	.align	4
.nv.constant0.gluon_wgmma:
	.zero		608


//--------------------- SYMBOLS --------------------------

	.type		.nv.reservedSmem.offset0,@object
	.size		.nv.reservedSmem.offset0,0x4
